//
// Generated by NVIDIA NVVM Compiler
//
// Compiler Build ID: CL-36424714
// Cuda compilation tools, release 13.0, V13.0.88
// Based on NVVM 20.0.0
//

.version 9.0
.target sm_100
.address_size 64


.func _Z13cudaAddToTreeiPiiS_iS_S_S_(
	.param .b32 _Z13cudaAddToTreeiPiiS_iS_S_S__param_0,
	.param .b64 _Z13cudaAddToTreeiPiiS_iS_S_S__param_1,
	.param .b32 _Z13cudaAddToTreeiPiiS_iS_S_S__param_2,
	.param .b64 _Z13cudaAddToTreeiPiiS_iS_S_S__param_3,
	.param .b32 _Z13cudaAddToTreeiPiiS_iS_S_S__param_4,
	.param .b64 _Z13cudaAddToTreeiPiiS_iS_S_S__param_5,
	.param .b64 _Z13cudaAddToTreeiPiiS_iS_S_S__param_6,
	.param .b64 _Z13cudaAddToTreeiPiiS_iS_S_S__param_7
)
{
	.reg .pred 	%p<13>;
	.reg .b32 	%r<67>;
	.reg .b64 	%rd<25>;

	ld.param.u32 	%r11, [_Z13cudaAddToTreeiPiiS_iS_S_S__param_0];
	ld.param.u64 	%rd11, [_Z13cudaAddToTreeiPiiS_iS_S_S__param_1];
	ld.param.u32 	%r3, [_Z13cudaAddToTreeiPiiS_iS_S_S__param_2];
	ld.param.u64 	%rd12, [_Z13cudaAddToTreeiPiiS_iS_S_S__param_3];
	ld.param.u32 	%r2, [_Z13cudaAddToTreeiPiiS_iS_S_S__param_4];
	ld.param.u64 	%rd8, [_Z13cudaAddToTreeiPiiS_iS_S_S__param_5];
	ld.param.u64 	%rd9, [_Z13cudaAddToTreeiPiiS_iS_S_S__param_6];
	ld.param.u64 	%rd10, [_Z13cudaAddToTreeiPiiS_iS_S_S__param_7];
	cvta.to.global.u64 	%rd13, %rd11;
	cvta.to.global.u64 	%rd1, %rd12;
	mul.lo.s32 	%r14, %r3, 11;
	mul.wide.s32 	%rd14, %r14, 4;
	add.s64 	%rd6, %rd1, %rd14;
	setp.eq.s32 	%p1, %r2, 1;
	mul.lo.s32 	%r15, %r11, 3;
	mul.wide.s32 	%rd15, %r15, 4;
	add.s64 	%rd3, %rd13, %rd15;
	@%p1 bra 	$L__BB0_6;
	cvta.to.global.u64 	%rd4, %rd8;
$L__BB0_2:
	ld.global.u32 	%r4, [%rd6+32];
	setp.eq.s32 	%p2, %r4, 0;
	@%p2 bra 	$L__BB0_7;
	ld.global.u32 	%r16, [%rd6+36];
	and.b32  	%r17, %r16, 1;
	setp.eq.b32 	%p3, %r17, 1;
	@%p3 bra 	$L__BB0_7;
	shr.s32 	%r2, %r2, 1;
	ld.global.u32 	%r18, [%rd3+8];
	shr.u32 	%r19, %r18, 24;
	and.b32  	%r20, %r19, %r2;
	setp.eq.s32 	%p4, %r20, 0;
	shr.u32 	%r21, %r18, 16;
	and.b32  	%r22, %r2, 255;
	and.b32  	%r23, %r22, %r21;
	setp.eq.s32 	%p5, %r23, 0;
	shr.u32 	%r24, %r18, 8;
	and.b32  	%r25, %r22, %r24;
	setp.ne.s32 	%p6, %r25, 0;
	selp.b32 	%r26, 0, 4, %p4;
	add.s32 	%r27, %r26, %r4;
	selp.b32 	%r28, 0, 2, %p5;
	add.s32 	%r29, %r27, %r28;
	selp.u32 	%r30, 1, 0, %p6;
	add.s32 	%r3, %r29, %r30;
$L__BB0_5:
	mul.lo.s32 	%r55, %r3, 11;
	mul.wide.s32 	%rd22, %r55, 4;
	add.s64 	%rd6, %rd1, %rd22;
	setp.eq.s32 	%p12, %r2, 1;
	@%p12 bra 	$L__BB0_6;
	bra.uni 	$L__BB0_2;
$L__BB0_6:
	ld.global.u32 	%r56, [%rd3];
	st.global.u32 	[%rd6], %r56;
	st.global.u32 	[%rd6+4], %r56;
	ld.global.u32 	%r57, [%rd3];
	st.global.u32 	[%rd6+8], %r57;
	st.global.u32 	[%rd6+12], %r57;
	ld.global.u32 	%r58, [%rd3];
	st.global.u32 	[%rd6+16], %r58;
	st.global.u32 	[%rd6+20], %r58;
	ld.global.u32 	%r59, [%rd3+4];
	st.global.u32 	[%rd6+24], %r59;
	st.global.u32 	[%rd3+8], %r3;
	ld.global.u32 	%r60, [%rd6+36];
	add.s32 	%r61, %r60, 2;
	st.global.u32 	[%rd6+36], %r61;
	bra.uni 	$L__BB0_9;
$L__BB0_7:
	atom.global.or.b32 	%r31, [%rd6+36], 1;
	and.b32  	%r32, %r31, 1;
	setp.eq.b32 	%p7, %r32, 1;
	not.pred 	%p8, %p7;
	@%p8 bra 	$L__BB0_10;
	cvta.to.global.u64 	%rd16, %rd10;
	atom.global.add.u32 	%r33, [%rd16], 1;
	mul.lo.s32 	%r34, %r33, 3;
	cvta.to.global.u64 	%rd17, %rd9;
	mul.wide.s32 	%rd18, %r34, 4;
	add.s64 	%rd19, %rd17, %rd18;
	st.global.u32 	[%rd19], %r11;
	st.global.u32 	[%rd19+4], %r3;
	st.global.u32 	[%rd19+8], %r2;
$L__BB0_9:
	ret;
$L__BB0_10:
	atom.global.add.u32 	%r35, [%rd4], 8;
	add.s32 	%r36, %r35, 1;
	st.global.u32 	[%rd6+32], %r36;
	mad.lo.s32 	%r37, %r35, 11, 11;
	mul.wide.s32 	%rd20, %r37, 4;
	add.s64 	%rd21, %rd1, %rd20;
	st.global.u32 	[%rd21+28], %r3;
	st.global.u32 	[%rd21+72], %r3;
	st.global.u32 	[%rd21+116], %r3;
	st.global.u32 	[%rd21+160], %r3;
	st.global.u32 	[%rd21+204], %r3;
	st.global.u32 	[%rd21+248], %r3;
	st.global.u32 	[%rd21+292], %r3;
	st.global.u32 	[%rd21+336], %r3;
	ld.global.u32 	%r38, [%rd21+36];
	add.s32 	%r39, %r38, 4;
	st.global.u32 	[%rd21+36], %r39;
	atom.global.and.b32 	%r40, [%rd6+36], -2;
	shr.s32 	%r2, %r2, 1;
	ld.global.u32 	%r41, [%rd3+8];
	shr.u32 	%r42, %r41, 24;
	and.b32  	%r43, %r42, %r2;
	setp.eq.s32 	%p9, %r43, 0;
	shr.u32 	%r44, %r41, 16;
	and.b32  	%r45, %r2, 255;
	and.b32  	%r46, %r45, %r44;
	setp.eq.s32 	%p10, %r46, 0;
	shr.u32 	%r47, %r41, 8;
	and.b32  	%r48, %r45, %r47;
	setp.ne.s32 	%p11, %r48, 0;
	ld.global.u32 	%r49, [%rd6+32];
	selp.b32 	%r50, 0, 4, %p9;
	add.s32 	%r51, %r50, %r49;
	selp.b32 	%r52, 0, 2, %p10;
	add.s32 	%r53, %r51, %r52;
	selp.u32 	%r54, 1, 0, %p11;
	add.s32 	%r3, %r53, %r54;
	bra.uni 	$L__BB0_5;

}
	// .globl	_Z21cudaFindLeavesThreadsPiS_S_S_i
.visible .entry _Z21cudaFindLeavesThreadsPiS_S_S_i(
	.param .u64 .ptr .align 1 _Z21cudaFindLeavesThreadsPiS_S_S_i_param_0,
	.param .u64 .ptr .align 1 _Z21cudaFindLeavesThreadsPiS_S_S_i_param_1,
	.param .u64 .ptr .align 1 _Z21cudaFindLeavesThreadsPiS_S_S_i_param_2,
	.param .u64 .ptr .align 1 _Z21cudaFindLeavesThreadsPiS_S_S_i_param_3,
	.param .u32 _Z21cudaFindLeavesThreadsPiS_S_S_i_param_4
)
{
	.reg .pred 	%p<2>;
	.reg .b32 	%r<22>;
	.reg .b64 	%rd<15>;

	ld.param.u64 	%rd4, [_Z21cudaFindLeavesThreadsPiS_S_S_i_param_0];
	ld.param.u64 	%rd1, [_Z21cudaFindLeavesThreadsPiS_S_S_i_param_1];
	ld.param.u64 	%rd2, [_Z21cudaFindLeavesThreadsPiS_S_S_i_param_2];
	ld.param.u64 	%rd3, [_Z21cudaFindLeavesThreadsPiS_S_S_i_param_3];
	ld.param.u32 	%r6, [_Z21cudaFindLeavesThreadsPiS_S_S_i_param_4];
	cvta.to.global.u64 	%rd5, %rd4;
	mov.u32 	%r1, %tid.x;
	mov.u32 	%r7, %ctaid.x;
	mov.u32 	%r8, %ntid.x;
	div.u32 	%r3, %r7, %r8;
	mul.lo.s32 	%r9, %r3, %r8;
	sub.s32 	%r2, %r7, %r9;
	mad.lo.s32 	%r10, %r6, %r1, %r2;
	mad.lo.s32 	%r4, %r10, %r6, %r3;
	mul.wide.s32 	%rd6, %r4, 4;
	add.s64 	%rd7, %rd5, %rd6;
	ld.global.u32 	%r5, [%rd7];
	and.b32  	%r11, %r5, 255;
	setp.eq.s32 	%p1, %r11, 0;
	@%p1 bra 	$L__BB1_2;
	cvta.to.global.u64 	%rd8, %rd3;
	cvta.to.global.u64 	%rd9, %rd2;
	cvta.to.global.u64 	%rd10, %rd1;
	atom.global.add.u32 	%r12, [%rd8], 1;
	mul.lo.s32 	%r13, %r12, 3;
	mul.wide.s32 	%rd11, %r13, 4;
	add.s64 	%rd12, %rd9, %rd11;
	st.global.u32 	[%rd12], %r5;
	add.s64 	%rd14, %rd10, %rd6;
	ld.global.u32 	%r14, [%rd14];
	st.global.u32 	[%rd12+4], %r14;
	shl.b32 	%r15, %r1, 24;
	shl.b32 	%r16, %r2, 16;
	and.b32  	%r17, %r16, 16711680;
	or.b32  	%r18, %r17, %r15;
	shl.b32 	%r19, %r3, 8;
	and.b32  	%r20, %r19, 65280;
	or.b32  	%r21, %r18, %r20;
	st.global.u32 	[%rd12+8], %r21;
$L__BB1_2:
	ret;

}
	// .globl	_Z23cudaBuildTreeFromLeavesPiiS_S_S_S_i
.visible .entry _Z23cudaBuildTreeFromLeavesPiiS_S_S_S_i(
	.param .u64 .ptr .align 1 _Z23cudaBuildTreeFromLeavesPiiS_S_S_S_i_param_0,
	.param .u32 _Z23cudaBuildTreeFromLeavesPiiS_S_S_S_i_param_1,
	.param .u64 .ptr .align 1 _Z23cudaBuildTreeFromLeavesPiiS_S_S_S_i_param_2,
	.param .u64 .ptr .align 1 _Z23cudaBuildTreeFromLeavesPiiS_S_S_S_i_param_3,
	.param .u64 .ptr .align 1 _Z23cudaBuildTreeFromLeavesPiiS_S_S_S_i_param_4,
	.param .u64 .ptr .align 1 _Z23cudaBuildTreeFromLeavesPiiS_S_S_S_i_param_5,
	.param .u32 _Z23cudaBuildTreeFromLeavesPiiS_S_S_S_i_param_6
)
{
	.reg .pred 	%p<2>;
	.reg .b32 	%r<7>;
	.reg .b64 	%rd<6>;

	ld.param.u64 	%rd1, [_Z23cudaBuildTreeFromLeavesPiiS_S_S_S_i_param_0];
	ld.param.u32 	%r3, [_Z23cudaBuildTreeFromLeavesPiiS_S_S_S_i_param_1];
	ld.param.u64 	%rd2, [_Z23cudaBuildTreeFromLeavesPiiS_S_S_S_i_param_2];
	ld.param.u64 	%rd3, [_Z23cudaBuildTreeFromLeavesPiiS_S_S_S_i_param_3];
	ld.param.u64 	%rd4, [_Z23cudaBuildTreeFromLeavesPiiS_S_S_S_i_param_4];
	ld.param.u64 	%rd5, [_Z23cudaBuildTreeFromLeavesPiiS_S_S_S_i_param_5];
	ld.param.u32 	%r2, [_Z23cudaBuildTreeFromLeavesPiiS_S_S_S_i_param_6];
	mov.u32 	%r4, %ctaid.x;
	mov.u32 	%r5, %ntid.x;
	mov.u32 	%r6, %tid.x;
	mad.lo.s32 	%r1, %r4, %r5, %r6;
	setp.ge.s32 	%p1, %r1, %r3;
	@%p1 bra 	$L__BB2_2;
	{ // callseq 0, 0
	.param .b32 param0;
	st.param.b32 	[param0], %r1;
	.param .b64 param1;
	st.param.b64 	[param1], %rd1;
	.param .b32 param2;
	st.param.b32 	[param2], 0;
	.param .b64 param3;
	st.param.b64 	[param3], %rd2;
	.param .b32 param4;
	st.param.b32 	[param4], %r2;
	.param .b64 param5;
	st.param.b64 	[param5], %rd3;
	.param .b64 param6;
	st.param.b64 	[param6], %rd4;
	.param .b64 param7;
	st.param.b64 	[param7], %rd5;
	call.uni 
	_Z13cudaAddToTreeiPiiS_iS_S_S_, 
	(
	param0, 
	param1, 
	param2, 
	param3, 
	param4, 
	param5, 
	param6, 
	param7
	);
	} // callseq 0
$L__BB2_2:
	ret;

}
	// .globl	_Z22cudaBuildTreeFromQueuePiiS_S_S_S_iii
.visible .entry _Z22cudaBuildTreeFromQueuePiiS_S_S_S_iii(
	.param .u64 .ptr .align 1 _Z22cudaBuildTreeFromQueuePiiS_S_S_S_iii_param_0,
	.param .u32 _Z22cudaBuildTreeFromQueuePiiS_S_S_S_iii_param_1,
	.param .u64 .ptr .align 1 _Z22cudaBuildTreeFromQueuePiiS_S_S_S_iii_param_2,
	.param .u64 .ptr .align 1 _Z22cudaBuildTreeFromQueuePiiS_S_S_S_iii_param_3,
	.param .u64 .ptr .align 1 _Z22cudaBuildTreeFromQueuePiiS_S_S_S_iii_param_4,
	.param .u64 .ptr .align 1 _Z22cudaBuildTreeFromQueuePiiS_S_S_S_iii_param_5,
	.param .u32 _Z22cudaBuildTreeFromQueuePiiS_S_S_S_iii_param_6,
	.param .u32 _Z22cudaBuildTreeFromQueuePiiS_S_S_S_iii_param_7,
	.param .u32 _Z22cudaBuildTreeFromQueuePiiS_S_S_S_iii_param_8
)
{
	.reg .pred 	%p<2>;
	.reg .b32 	%r<12>;
	.reg .b64 	%rd<9>;

	ld.param.u64 	%rd1, [_Z22cudaBuildTreeFromQueuePiiS_S_S_S_iii_param_0];
	ld.param.u64 	%rd2, [_Z22cudaBuildTreeFromQueuePiiS_S_S_S_iii_param_2];
	ld.param.u64 	%rd3, [_Z22cudaBuildTreeFromQueuePiiS_S_S_S_iii_param_3];
	ld.param.u64 	%rd4, [_Z22cudaBuildTreeFromQueuePiiS_S_S_S_iii_param_4];
	ld.param.u64 	%rd5, [_Z22cudaBuildTreeFromQueuePiiS_S_S_S_iii_param_5];
	ld.param.u32 	%r2, [_Z22cudaBuildTreeFromQueuePiiS_S_S_S_iii_param_6];
	ld.param.u32 	%r3, [_Z22cudaBuildTreeFromQueuePiiS_S_S_S_iii_param_7];
	mov.u32 	%r4, %ctaid.x;
	mov.u32 	%r5, %ntid.x;
	mov.u32 	%r6, %tid.x;
	mad.lo.s32 	%r7, %r4, %r5, %r6;
	add.s32 	%r1, %r7, %r2;
	setp.ge.s32 	%p1, %r1, %r3;
	@%p1 bra 	$L__BB3_2;
	cvta.to.global.u64 	%rd6, %rd4;
	mul.lo.s32 	%r8, %r1, 3;
	mul.wide.s32 	%rd7, %r8, 4;
	add.s64 	%rd8, %rd6, %rd7;
	ld.global.u32 	%r9, [%rd8];
	ld.global.u32 	%r10, [%rd8+4];
	ld.global.u32 	%r11, [%rd8+8];
	{ // callseq 1, 0
	.param .b32 param0;
	st.param.b32 	[param0], %r9;
	.param .b64 param1;
	st.param.b64 	[param1], %rd1;
	.param .b32 param2;
	st.param.b32 	[param2], %r10;
	.param .b64 param3;
	st.param.b64 	[param3], %rd2;
	.param .b32 param4;
	st.param.b32 	[param4], %r11;
	.param .b64 param5;
	st.param.b64 	[param5], %rd3;
	.param .b64 param6;
	st.param.b64 	[param6], %rd4;
	.param .b64 param7;
	st.param.b64 	[param7], %rd5;
	call.uni 
	_Z13cudaAddToTreeiPiiS_iS_S_S_, 
	(
	param0, 
	param1, 
	param2, 
	param3, 
	param4, 
	param5, 
	param6, 
	param7
	);
	} // callseq 1
$L__BB3_2:
	ret;

}
	// .globl	_Z27cudaCombineFromLeavesThreadPiS_iS_S_
.visible .entry _Z27cudaCombineFromLeavesThreadPiS_iS_S_(
	.param .u64 .ptr .align 1 _Z27cudaCombineFromLeavesThreadPiS_iS_S__param_0,
	.param .u64 .ptr .align 1 _Z27cudaCombineFromLeavesThreadPiS_iS_S__param_1,
	.param .u32 _Z27cudaCombineFromLeavesThreadPiS_iS_S__param_2,
	.param .u64 .ptr .align 1 _Z27cudaCombineFromLeavesThreadPiS_iS_S__param_3,
	.param .u64 .ptr .align 1 _Z27cudaCombineFromLeavesThreadPiS_iS_S__param_4
)
{
	.reg .pred 	%p<3>;
	.reg .b32 	%r<13>;
	.reg .b64 	%rd<15>;

	ld.param.u64 	%rd2, [_Z27cudaCombineFromLeavesThreadPiS_iS_S__param_0];
	ld.param.u64 	%rd3, [_Z27cudaCombineFromLeavesThreadPiS_iS_S__param_1];
	ld.param.u32 	%r2, [_Z27cudaCombineFromLeavesThreadPiS_iS_S__param_2];
	ld.param.u64 	%rd4, [_Z27cudaCombineFromLeavesThreadPiS_iS_S__param_3];
	ld.param.u64 	%rd5, [_Z27cudaCombineFromLeavesThreadPiS_iS_S__param_4];
	mov.u32 	%r3, %ctaid.x;
	mov.u32 	%r4, %ntid.x;
	mov.u32 	%r5, %tid.x;
	mad.lo.s32 	%r1, %r3, %r4, %r5;
	setp.ge.s32 	%p1, %r1, %r2;
	@%p1 bra 	$L__BB4_3;
	cvta.to.global.u64 	%rd6, %rd3;
	cvta.to.global.u64 	%rd7, %rd2;
	mul.lo.s32 	%r6, %r1, 3;
	mul.wide.s32 	%rd8, %r6, 4;
	add.s64 	%rd9, %rd6, %rd8;
	ld.global.u32 	%r7, [%rd9+8];
	mul.lo.s32 	%r8, %r7, 11;
	mul.wide.s32 	%rd10, %r8, 4;
	add.s64 	%rd1, %rd7, %rd10;
	ld.global.u32 	%r9, [%rd1+36];
	and.b32  	%r10, %r9, 4;
	setp.eq.s32 	%p2, %r10, 0;
	@%p2 bra 	$L__BB4_3;
	cvta.to.global.u64 	%rd11, %rd5;
	atom.global.add.u32 	%r11, [%rd11], 1;
	ld.global.u32 	%r12, [%rd1+28];
	cvta.to.global.u64 	%rd12, %rd4;
	mul.wide.s32 	%rd13, %r11, 4;
	add.s64 	%rd14, %rd12, %rd13;
	st.global.u32 	[%rd14], %r12;
$L__BB4_3:
	ret;

}
	// .globl	_Z26cudaCombineFromQueueThreadPiiiS_S_
.visible .entry _Z26cudaCombineFromQueueThreadPiiiS_S_(
	.param .u64 .ptr .align 1 _Z26cudaCombineFromQueueThreadPiiiS_S__param_0,
	.param .u32 _Z26cudaCombineFromQueueThreadPiiiS_S__param_1,
	.param .u32 _Z26cudaCombineFromQueueThreadPiiiS_S__param_2,
	.param .u64 .ptr .align 1 _Z26cudaCombineFromQueueThreadPiiiS_S__param_3,
	.param .u64 .ptr .align 1 _Z26cudaCombineFromQueueThreadPiiiS_S__param_4
)
{
	.reg .pred 	%p<12>;
	.reg .b32 	%r<967>;
	.reg .b32 	%f<37>;
	.reg .b64 	%rd<49>;

	ld.param.u32 	%r328, [_Z26cudaCombineFromQueueThreadPiiiS_S__param_1];
	ld.param.u32 	%r329, [_Z26cudaCombineFromQueueThreadPiiiS_S__param_2];
	ld.param.u64 	%rd6, [_Z26cudaCombineFromQueueThreadPiiiS_S__param_3];
	cvta.to.global.u64 	%rd1, %rd6;
	mov.u32 	%r330, %ctaid.x;
	mov.u32 	%r331, %ntid.x;
	mov.u32 	%r332, %tid.x;
	mad.lo.s32 	%r333, %r330, %r331, %r332;
	add.s32 	%r1, %r333, %r328;
	setp.ge.s32 	%p3, %r1, %r329;
	@%p3 bra 	$L__BB5_22;
	mul.wide.s32 	%rd8, %r1, 4;
	add.s64 	%rd9, %rd1, %rd8;
	ld.global.u32 	%r2, [%rd9];
	mov.b32 	%r767, 0;
	mov.pred 	%p10, -1;
	mov.u32 	%r817, %r767;
	mov.u32 	%r818, %r767;
	mov.u32 	%r819, %r767;
	mov.u32 	%r820, %r767;
	mov.u32 	%r821, %r767;
	mov.u32 	%r822, %r767;
	mov.u32 	%r823, %r767;
	mov.u32 	%r824, %r767;
	mov.u32 	%r825, %r767;
	mov.u32 	%r826, %r767;
	mov.u32 	%r827, %r767;
	mov.u32 	%r828, %r767;
	mov.u32 	%r829, %r767;
	mov.u32 	%r830, %r767;
	mov.u32 	%r831, %r767;
	mov.u32 	%r832, %r767;
	mov.u32 	%r833, %r767;
	mov.u32 	%r834, %r767;
	mov.u32 	%r835, %r767;
	mov.u32 	%r836, %r767;
	mov.u32 	%r837, %r767;
	mov.u32 	%r838, %r767;
	mov.u32 	%r839, %r767;
	mov.u32 	%r840, %r767;
	mov.u32 	%r841, %r767;
	mov.u32 	%r842, %r767;
	mov.u32 	%r843, %r767;
	mov.u32 	%r844, %r767;
	mov.u32 	%r845, %r767;
	mov.u32 	%r846, %r767;
	mov.u32 	%r847, %r767;
	mov.u32 	%r848, %r767;
	mov.u32 	%r85, %r767;
	mov.u32 	%r86, %r767;
	mov.u32 	%r87, %r767;
	mov.u32 	%r88, %r767;
	mov.u32 	%r89, %r767;
	mov.u32 	%r90, %r767;
	mov.u32 	%r91, %r767;
	mov.u32 	%r92, %r767;
	mov.u32 	%r93, %r767;
	mov.u32 	%r94, %r767;
	mov.u32 	%r95, %r767;
	mov.u32 	%r96, %r767;
	mov.u32 	%r97, %r767;
	mov.u32 	%r98, %r767;
	mov.u32 	%r99, %r767;
	mov.u32 	%r100, %r767;
$L__BB5_2:
	mov.pred 	%p1, %p10;
	mov.b32 	%r816, 0;
	mov.pred 	%p11, -1;
$L__BB5_3:
	mov.pred 	%p2, %p11;
	add.s32 	%r101, %r816, %r767;
	not.pred 	%p6, %p2;
	@%p6 bra 	$L__BB5_11;
	@%p1 bra 	$L__BB5_6;
	ld.param.u64 	%rd43, [_Z26cudaCombineFromQueueThreadPiiiS_S__param_0];
	mul.lo.s32 	%r428, %r2, 11;
	cvta.to.global.u64 	%rd22, %rd43;
	mul.wide.s32 	%rd23, %r428, 4;
	add.s64 	%rd24, %rd22, %rd23;
	ld.global.u32 	%r865, [%rd24+32];
	add.s32 	%r429, %r865, %r101;
	mul.lo.s32 	%r430, %r429, 11;
	mul.wide.s32 	%rd25, %r430, 4;
	add.s64 	%rd26, %rd22, %rd25;
	ld.global.u32 	%r431, [%rd26];
	shr.u32 	%r432, %r431, 24;
	add.s32 	%r100, %r432, %r100;
	shr.u32 	%r433, %r431, 16;
	and.b32  	%r434, %r433, 255;
	add.s32 	%r99, %r434, %r99;
	shr.u32 	%r435, %r431, 8;
	and.b32  	%r436, %r435, 255;
	add.s32 	%r98, %r436, %r98;
	and.b32  	%r437, %r431, 255;
	add.s32 	%r97, %r437, %r97;
	ld.global.u32 	%r438, [%rd26+4];
	shr.u32 	%r439, %r438, 24;
	add.s32 	%r88, %r439, %r88;
	shr.u32 	%r440, %r438, 16;
	and.b32  	%r441, %r440, 255;
	add.s32 	%r87, %r441, %r87;
	shr.u32 	%r442, %r438, 8;
	and.b32  	%r443, %r442, 255;
	add.s32 	%r86, %r443, %r86;
	and.b32  	%r444, %r438, 255;
	add.s32 	%r85, %r444, %r85;
	bra.uni 	$L__BB5_7;
$L__BB5_6:
	ld.param.u64 	%rd44, [_Z26cudaCombineFromQueueThreadPiiiS_S__param_0];
	mul.lo.s32 	%r445, %r2, 11;
	cvta.to.global.u64 	%rd27, %rd44;
	mul.wide.s32 	%rd28, %r445, 4;
	add.s64 	%rd29, %rd27, %rd28;
	ld.global.u32 	%r865, [%rd29+32];
	add.s32 	%r446, %r865, %r101;
	mul.lo.s32 	%r447, %r446, 11;
	mul.wide.s32 	%rd30, %r447, 4;
	add.s64 	%rd31, %rd27, %rd30;
	ld.global.u32 	%r448, [%rd31];
	shr.u32 	%r449, %r448, 24;
	add.s32 	%r96, %r449, %r96;
	shr.u32 	%r450, %r448, 16;
	and.b32  	%r451, %r450, 255;
	add.s32 	%r95, %r451, %r95;
	shr.u32 	%r452, %r448, 8;
	and.b32  	%r453, %r452, 255;
	add.s32 	%r94, %r453, %r94;
	and.b32  	%r454, %r448, 255;
	add.s32 	%r93, %r454, %r93;
	ld.global.u32 	%r455, [%rd31+4];
	shr.u32 	%r456, %r455, 24;
	add.s32 	%r92, %r456, %r92;
	shr.u32 	%r457, %r455, 16;
	and.b32  	%r458, %r457, 255;
	add.s32 	%r91, %r458, %r91;
	shr.u32 	%r459, %r455, 8;
	and.b32  	%r460, %r459, 255;
	add.s32 	%r90, %r460, %r90;
	and.b32  	%r461, %r455, 255;
	add.s32 	%r89, %r461, %r89;
$L__BB5_7:
	ld.param.u64 	%rd45, [_Z26cudaCombineFromQueueThreadPiiiS_S__param_0];
	add.s32 	%r462, %r865, %r101;
	mul.lo.s32 	%r463, %r462, 11;
	cvta.to.global.u64 	%rd32, %rd45;
	mul.wide.s32 	%rd33, %r463, 4;
	add.s64 	%rd2, %rd32, %rd33;
	ld.global.u32 	%r464, [%rd2+8];
	shr.u32 	%r465, %r464, 24;
	add.s32 	%r137, %r465, %r844;
	shr.u32 	%r466, %r464, 16;
	and.b32  	%r467, %r466, 255;
	add.s32 	%r138, %r467, %r843;
	shr.u32 	%r468, %r464, 8;
	and.b32  	%r469, %r468, 255;
	add.s32 	%r139, %r469, %r842;
	and.b32  	%r470, %r464, 255;
	add.s32 	%r140, %r470, %r841;
	ld.global.u32 	%r471, [%rd2+12];
	shr.u32 	%r472, %r471, 24;
	add.s32 	%r141, %r472, %r840;
	shr.u32 	%r473, %r471, 16;
	and.b32  	%r474, %r473, 255;
	add.s32 	%r142, %r474, %r839;
	shr.u32 	%r475, %r471, 8;
	and.b32  	%r476, %r475, 255;
	add.s32 	%r143, %r476, %r838;
	and.b32  	%r477, %r471, 255;
	add.s32 	%r144, %r477, %r837;
	ld.global.u32 	%r932, [%rd2+16];
	ld.global.u32 	%r933, [%rd2+20];
	@%p1 bra 	$L__BB5_9;
	ld.global.u32 	%r478, [%rd2+44];
	shr.u32 	%r479, %r478, 24;
	add.s32 	%r100, %r479, %r100;
	shr.u32 	%r480, %r478, 16;
	and.b32  	%r481, %r480, 255;
	add.s32 	%r99, %r481, %r99;
	shr.u32 	%r482, %r478, 8;
	and.b32  	%r483, %r482, 255;
	add.s32 	%r98, %r483, %r98;
	and.b32  	%r484, %r478, 255;
	add.s32 	%r97, %r484, %r97;
	ld.global.u32 	%r485, [%rd2+48];
	shr.u32 	%r486, %r485, 24;
	add.s32 	%r88, %r486, %r88;
	shr.u32 	%r487, %r485, 16;
	and.b32  	%r488, %r487, 255;
	add.s32 	%r87, %r488, %r87;
	shr.u32 	%r489, %r485, 8;
	and.b32  	%r490, %r489, 255;
	add.s32 	%r86, %r490, %r86;
	and.b32  	%r491, %r485, 255;
	add.s32 	%r85, %r491, %r85;
	bra.uni 	$L__BB5_10;
$L__BB5_9:
	ld.global.u32 	%r492, [%rd2+44];
	shr.u32 	%r493, %r492, 24;
	add.s32 	%r96, %r493, %r96;
	shr.u32 	%r494, %r492, 16;
	and.b32  	%r495, %r494, 255;
	add.s32 	%r95, %r495, %r95;
	shr.u32 	%r496, %r492, 8;
	and.b32  	%r497, %r496, 255;
	add.s32 	%r94, %r497, %r94;
	and.b32  	%r498, %r492, 255;
	add.s32 	%r93, %r498, %r93;
	ld.global.u32 	%r499, [%rd2+48];
	shr.u32 	%r500, %r499, 24;
	add.s32 	%r92, %r500, %r92;
	shr.u32 	%r501, %r499, 16;
	and.b32  	%r502, %r501, 255;
	add.s32 	%r91, %r502, %r91;
	shr.u32 	%r503, %r499, 8;
	and.b32  	%r504, %r503, 255;
	add.s32 	%r90, %r504, %r90;
	and.b32  	%r505, %r499, 255;
	add.s32 	%r89, %r505, %r89;
$L__BB5_10:
	ld.global.u32 	%r506, [%rd2+52];
	shr.u32 	%r507, %r506, 24;
	add.s32 	%r844, %r507, %r137;
	shr.u32 	%r508, %r506, 16;
	and.b32  	%r509, %r508, 255;
	add.s32 	%r843, %r509, %r138;
	shr.u32 	%r510, %r506, 8;
	and.b32  	%r511, %r510, 255;
	add.s32 	%r842, %r511, %r139;
	and.b32  	%r512, %r506, 255;
	add.s32 	%r841, %r512, %r140;
	ld.global.u32 	%r513, [%rd2+56];
	shr.u32 	%r514, %r513, 24;
	add.s32 	%r840, %r514, %r141;
	shr.u32 	%r515, %r513, 16;
	and.b32  	%r516, %r515, 255;
	add.s32 	%r839, %r516, %r142;
	shr.u32 	%r517, %r513, 8;
	and.b32  	%r518, %r517, 255;
	add.s32 	%r838, %r518, %r143;
	and.b32  	%r519, %r513, 255;
	add.s32 	%r837, %r519, %r144;
	ld.global.u32 	%r931, [%rd2+60];
	ld.global.u32 	%r934, [%rd2+64];
	bra.uni 	$L__BB5_18;
$L__BB5_11:
	@%p1 bra 	$L__BB5_13;
	ld.param.u64 	%rd40, [_Z26cudaCombineFromQueueThreadPiiiS_S__param_0];
	mul.lo.s32 	%r336, %r2, 11;
	cvta.to.global.u64 	%rd10, %rd40;
	mul.wide.s32 	%rd11, %r336, 4;
	add.s64 	%rd12, %rd10, %rd11;
	ld.global.u32 	%r898, [%rd12+32];
	add.s32 	%r337, %r898, %r101;
	mul.lo.s32 	%r338, %r337, 11;
	mul.wide.s32 	%rd13, %r338, 4;
	add.s64 	%rd14, %rd10, %rd13;
	ld.global.u32 	%r339, [%rd14];
	shr.u32 	%r340, %r339, 24;
	add.s32 	%r100, %r340, %r100;
	shr.u32 	%r341, %r339, 16;
	and.b32  	%r342, %r341, 255;
	add.s32 	%r99, %r342, %r99;
	shr.u32 	%r343, %r339, 8;
	and.b32  	%r344, %r343, 255;
	add.s32 	%r98, %r344, %r98;
	and.b32  	%r345, %r339, 255;
	add.s32 	%r97, %r345, %r97;
	ld.global.u32 	%r346, [%rd14+4];
	shr.u32 	%r347, %r346, 24;
	add.s32 	%r88, %r347, %r88;
	shr.u32 	%r348, %r346, 16;
	and.b32  	%r349, %r348, 255;
	add.s32 	%r87, %r349, %r87;
	shr.u32 	%r350, %r346, 8;
	and.b32  	%r351, %r350, 255;
	add.s32 	%r86, %r351, %r86;
	and.b32  	%r352, %r346, 255;
	add.s32 	%r85, %r352, %r85;
	bra.uni 	$L__BB5_14;
$L__BB5_13:
	ld.param.u64 	%rd41, [_Z26cudaCombineFromQueueThreadPiiiS_S__param_0];
	mul.lo.s32 	%r353, %r2, 11;
	cvta.to.global.u64 	%rd15, %rd41;
	mul.wide.s32 	%rd16, %r353, 4;
	add.s64 	%rd17, %rd15, %rd16;
	ld.global.u32 	%r898, [%rd17+32];
	add.s32 	%r354, %r898, %r101;
	mul.lo.s32 	%r355, %r354, 11;
	mul.wide.s32 	%rd18, %r355, 4;
	add.s64 	%rd19, %rd15, %rd18;
	ld.global.u32 	%r356, [%rd19];
	shr.u32 	%r357, %r356, 24;
	add.s32 	%r96, %r357, %r96;
	shr.u32 	%r358, %r356, 16;
	and.b32  	%r359, %r358, 255;
	add.s32 	%r95, %r359, %r95;
	shr.u32 	%r360, %r356, 8;
	and.b32  	%r361, %r360, 255;
	add.s32 	%r94, %r361, %r94;
	and.b32  	%r362, %r356, 255;
	add.s32 	%r93, %r362, %r93;
	ld.global.u32 	%r363, [%rd19+4];
	shr.u32 	%r364, %r363, 24;
	add.s32 	%r92, %r364, %r92;
	shr.u32 	%r365, %r363, 16;
	and.b32  	%r366, %r365, 255;
	add.s32 	%r91, %r366, %r91;
	shr.u32 	%r367, %r363, 8;
	and.b32  	%r368, %r367, 255;
	add.s32 	%r90, %r368, %r90;
	and.b32  	%r369, %r363, 255;
	add.s32 	%r89, %r369, %r89;
$L__BB5_14:
	ld.param.u64 	%rd42, [_Z26cudaCombineFromQueueThreadPiiiS_S__param_0];
	add.s32 	%r370, %r898, %r101;
	mul.lo.s32 	%r371, %r370, 11;
	cvta.to.global.u64 	%rd20, %rd42;
	mul.wide.s32 	%rd21, %r371, 4;
	add.s64 	%rd3, %rd20, %rd21;
	ld.global.u32 	%r372, [%rd3+8];
	shr.u32 	%r373, %r372, 24;
	add.s32 	%r224, %r373, %r848;
	shr.u32 	%r374, %r372, 16;
	and.b32  	%r375, %r374, 255;
	add.s32 	%r225, %r375, %r847;
	shr.u32 	%r376, %r372, 8;
	and.b32  	%r377, %r376, 255;
	add.s32 	%r226, %r377, %r846;
	and.b32  	%r378, %r372, 255;
	add.s32 	%r227, %r378, %r845;
	ld.global.u32 	%r379, [%rd3+12];
	shr.u32 	%r380, %r379, 24;
	add.s32 	%r228, %r380, %r836;
	shr.u32 	%r381, %r379, 16;
	and.b32  	%r382, %r381, 255;
	add.s32 	%r229, %r382, %r835;
	shr.u32 	%r383, %r379, 8;
	and.b32  	%r384, %r383, 255;
	add.s32 	%r230, %r384, %r834;
	and.b32  	%r385, %r379, 255;
	add.s32 	%r231, %r385, %r833;
	ld.global.u32 	%r932, [%rd3+16];
	ld.global.u32 	%r933, [%rd3+20];
	@%p1 bra 	$L__BB5_16;
	ld.global.u32 	%r386, [%rd3+44];
	shr.u32 	%r387, %r386, 24;
	add.s32 	%r100, %r387, %r100;
	shr.u32 	%r388, %r386, 16;
	and.b32  	%r389, %r388, 255;
	add.s32 	%r99, %r389, %r99;
	shr.u32 	%r390, %r386, 8;
	and.b32  	%r391, %r390, 255;
	add.s32 	%r98, %r391, %r98;
	and.b32  	%r392, %r386, 255;
	add.s32 	%r97, %r392, %r97;
	ld.global.u32 	%r393, [%rd3+48];
	shr.u32 	%r394, %r393, 24;
	add.s32 	%r88, %r394, %r88;
	shr.u32 	%r395, %r393, 16;
	and.b32  	%r396, %r395, 255;
	add.s32 	%r87, %r396, %r87;
	shr.u32 	%r397, %r393, 8;
	and.b32  	%r398, %r397, 255;
	add.s32 	%r86, %r398, %r86;
	and.b32  	%r399, %r393, 255;
	add.s32 	%r85, %r399, %r85;
	bra.uni 	$L__BB5_17;
$L__BB5_16:
	ld.global.u32 	%r400, [%rd3+44];
	shr.u32 	%r401, %r400, 24;
	add.s32 	%r96, %r401, %r96;
	shr.u32 	%r402, %r400, 16;
	and.b32  	%r403, %r402, 255;
	add.s32 	%r95, %r403, %r95;
	shr.u32 	%r404, %r400, 8;
	and.b32  	%r405, %r404, 255;
	add.s32 	%r94, %r405, %r94;
	and.b32  	%r406, %r400, 255;
	add.s32 	%r93, %r406, %r93;
	ld.global.u32 	%r407, [%rd3+48];
	shr.u32 	%r408, %r407, 24;
	add.s32 	%r92, %r408, %r92;
	shr.u32 	%r409, %r407, 16;
	and.b32  	%r410, %r409, 255;
	add.s32 	%r91, %r410, %r91;
	shr.u32 	%r411, %r407, 8;
	and.b32  	%r412, %r411, 255;
	add.s32 	%r90, %r412, %r90;
	and.b32  	%r413, %r407, 255;
	add.s32 	%r89, %r413, %r89;
$L__BB5_17:
	ld.global.u32 	%r414, [%rd3+52];
	shr.u32 	%r415, %r414, 24;
	add.s32 	%r848, %r415, %r224;
	shr.u32 	%r416, %r414, 16;
	and.b32  	%r417, %r416, 255;
	add.s32 	%r847, %r417, %r225;
	shr.u32 	%r418, %r414, 8;
	and.b32  	%r419, %r418, 255;
	add.s32 	%r846, %r419, %r226;
	and.b32  	%r420, %r414, 255;
	add.s32 	%r845, %r420, %r227;
	ld.global.u32 	%r421, [%rd3+56];
	shr.u32 	%r422, %r421, 24;
	add.s32 	%r836, %r422, %r228;
	shr.u32 	%r423, %r421, 16;
	and.b32  	%r424, %r423, 255;
	add.s32 	%r835, %r424, %r229;
	shr.u32 	%r425, %r421, 8;
	and.b32  	%r426, %r425, 255;
	add.s32 	%r834, %r426, %r230;
	and.b32  	%r427, %r421, 255;
	add.s32 	%r833, %r427, %r231;
	ld.global.u32 	%r931, [%rd3+60];
	ld.global.u32 	%r934, [%rd3+64];
$L__BB5_18:
	and.b32  	%r521, %r934, 255;
	add.s32 	%r817, %r521, %r817;
	shr.u32 	%r522, %r934, 8;
	and.b32  	%r523, %r522, 255;
	add.s32 	%r818, %r523, %r818;
	shr.u32 	%r524, %r934, 16;
	and.b32  	%r525, %r524, 255;
	add.s32 	%r819, %r525, %r819;
	shr.u32 	%r526, %r934, 24;
	add.s32 	%r820, %r526, %r820;
	and.b32  	%r527, %r933, 255;
	add.s32 	%r821, %r527, %r821;
	shr.u32 	%r528, %r933, 8;
	and.b32  	%r529, %r528, 255;
	add.s32 	%r822, %r529, %r822;
	shr.u32 	%r530, %r933, 16;
	and.b32  	%r531, %r530, 255;
	add.s32 	%r823, %r531, %r823;
	shr.u32 	%r532, %r933, 24;
	add.s32 	%r824, %r532, %r824;
	and.b32  	%r533, %r932, 255;
	add.s32 	%r825, %r533, %r825;
	shr.u32 	%r534, %r932, 8;
	and.b32  	%r535, %r534, 255;
	add.s32 	%r826, %r535, %r826;
	shr.u32 	%r536, %r932, 16;
	and.b32  	%r537, %r536, 255;
	add.s32 	%r827, %r537, %r827;
	shr.u32 	%r538, %r932, 24;
	add.s32 	%r828, %r538, %r828;
	and.b32  	%r539, %r931, 255;
	add.s32 	%r829, %r539, %r829;
	shr.u32 	%r540, %r931, 8;
	and.b32  	%r541, %r540, 255;
	add.s32 	%r830, %r541, %r830;
	shr.u32 	%r542, %r931, 16;
	and.b32  	%r543, %r542, 255;
	add.s32 	%r831, %r543, %r831;
	shr.u32 	%r544, %r931, 24;
	add.s32 	%r832, %r544, %r832;
	mov.b32 	%r816, 2;
	mov.pred 	%p11, 0;
	@%p2 bra 	$L__BB5_3;
	mov.b32 	%r767, 4;
	mov.pred 	%p10, 0;
	@%p1 bra 	$L__BB5_2;
	ld.param.u64 	%rd46, [_Z26cudaCombineFromQueueThreadPiiiS_S__param_0];
	sub.s32 	%r546, 255, %r97;
	mul.lo.s32 	%r547, %r97, %r100;
	mad.lo.s32 	%r548, %r96, %r546, %r547;
	shr.s32 	%r549, %r548, 31;
	shr.u32 	%r550, %r549, 30;
	add.s32 	%r551, %r548, %r550;
	shr.s32 	%r552, %r551, 2;
	cvt.rn.f32.s32 	%f1, %r552;
	div.rn.f32 	%f2, %f1, 0f437F0000;
	cvt.rzi.s32.f32 	%r553, %f2;
	mul.lo.s32 	%r554, %r97, %r99;
	mad.lo.s32 	%r555, %r95, %r546, %r554;
	shr.s32 	%r556, %r555, 31;
	shr.u32 	%r557, %r556, 30;
	add.s32 	%r558, %r555, %r557;
	shr.s32 	%r559, %r558, 2;
	cvt.rn.f32.s32 	%f3, %r559;
	div.rn.f32 	%f4, %f3, 0f437F0000;
	cvt.rzi.s32.f32 	%r560, %f4;
	mul.lo.s32 	%r561, %r97, %r98;
	mad.lo.s32 	%r562, %r94, %r546, %r561;
	shr.s32 	%r563, %r562, 31;
	shr.u32 	%r564, %r563, 30;
	add.s32 	%r565, %r562, %r564;
	shr.s32 	%r566, %r565, 2;
	cvt.rn.f32.s32 	%f5, %r566;
	div.rn.f32 	%f6, %f5, 0f437F0000;
	cvt.rzi.s32.f32 	%r567, %f6;
	mad.lo.s32 	%r568, %r93, %r546, %r547;
	shr.s32 	%r569, %r568, 31;
	shr.u32 	%r570, %r569, 30;
	add.s32 	%r571, %r568, %r570;
	shr.u32 	%r572, %r571, 2;
	and.b32  	%r573, %r572, 255;
	shl.b32 	%r574, %r553, 24;
	shl.b32 	%r575, %r560, 16;
	and.b32  	%r576, %r575, 16711680;
	shl.b32 	%r577, %r567, 8;
	and.b32  	%r578, %r577, 65280;
	or.b32  	%r579, %r574, %r573;
	or.b32  	%r580, %r579, %r576;
	or.b32  	%r581, %r580, %r578;
	cvta.to.global.u64 	%rd34, %rd46;
	mul.lo.s32 	%r582, %r2, 11;
	mul.wide.s32 	%rd35, %r582, 4;
	add.s64 	%rd4, %rd34, %rd35;
	st.global.u32 	[%rd4], %r581;
	sub.s32 	%r583, 255, %r89;
	mul.lo.s32 	%r584, %r89, %r92;
	mad.lo.s32 	%r585, %r88, %r583, %r584;
	shr.s32 	%r586, %r585, 31;
	shr.u32 	%r587, %r586, 30;
	add.s32 	%r588, %r585, %r587;
	shr.s32 	%r589, %r588, 2;
	cvt.rn.f32.s32 	%f7, %r589;
	div.rn.f32 	%f8, %f7, 0f437F0000;
	cvt.rzi.s32.f32 	%r590, %f8;
	mul.lo.s32 	%r591, %r89, %r91;
	mad.lo.s32 	%r592, %r87, %r583, %r591;
	shr.s32 	%r593, %r592, 31;
	shr.u32 	%r594, %r593, 30;
	add.s32 	%r595, %r592, %r594;
	shr.s32 	%r596, %r595, 2;
	cvt.rn.f32.s32 	%f9, %r596;
	div.rn.f32 	%f10, %f9, 0f437F0000;
	cvt.rzi.s32.f32 	%r597, %f10;
	mul.lo.s32 	%r598, %r89, %r90;
	mad.lo.s32 	%r599, %r86, %r583, %r598;
	shr.s32 	%r600, %r599, 31;
	shr.u32 	%r601, %r600, 30;
	add.s32 	%r602, %r599, %r601;
	shr.s32 	%r603, %r602, 2;
	cvt.rn.f32.s32 	%f11, %r603;
	div.rn.f32 	%f12, %f11, 0f437F0000;
	cvt.rzi.s32.f32 	%r604, %f12;
	mad.lo.s32 	%r605, %r85, %r583, %r584;
	shr.s32 	%r606, %r605, 31;
	shr.u32 	%r607, %r606, 30;
	add.s32 	%r608, %r605, %r607;
	shr.u32 	%r609, %r608, 2;
	and.b32  	%r610, %r609, 255;
	shl.b32 	%r611, %r590, 24;
	shl.b32 	%r612, %r597, 16;
	and.b32  	%r613, %r612, 16711680;
	shl.b32 	%r614, %r604, 8;
	and.b32  	%r615, %r614, 65280;
	or.b32  	%r616, %r611, %r610;
	or.b32  	%r617, %r616, %r613;
	or.b32  	%r618, %r617, %r615;
	st.global.u32 	[%rd4+4], %r618;
	sub.s32 	%r619, 255, %r845;
	mul.lo.s32 	%r620, %r845, %r848;
	mad.lo.s32 	%r621, %r844, %r619, %r620;
	shr.s32 	%r622, %r621, 31;
	shr.u32 	%r623, %r622, 30;
	add.s32 	%r624, %r621, %r623;
	shr.s32 	%r625, %r624, 2;
	cvt.rn.f32.s32 	%f13, %r625;
	div.rn.f32 	%f14, %f13, 0f437F0000;
	cvt.rzi.s32.f32 	%r626, %f14;
	mul.lo.s32 	%r627, %r845, %r847;
	mad.lo.s32 	%r628, %r843, %r619, %r627;
	shr.s32 	%r629, %r628, 31;
	shr.u32 	%r630, %r629, 30;
	add.s32 	%r631, %r628, %r630;
	shr.s32 	%r632, %r631, 2;
	cvt.rn.f32.s32 	%f15, %r632;
	div.rn.f32 	%f16, %f15, 0f437F0000;
	cvt.rzi.s32.f32 	%r633, %f16;
	mul.lo.s32 	%r634, %r845, %r846;
	mad.lo.s32 	%r635, %r842, %r619, %r634;
	shr.s32 	%r636, %r635, 31;
	shr.u32 	%r637, %r636, 30;
	add.s32 	%r638, %r635, %r637;
	shr.s32 	%r639, %r638, 2;
	cvt.rn.f32.s32 	%f17, %r639;
	div.rn.f32 	%f18, %f17, 0f437F0000;
	cvt.rzi.s32.f32 	%r640, %f18;
	mad.lo.s32 	%r641, %r841, %r619, %r620;
	shr.s32 	%r642, %r641, 31;
	shr.u32 	%r643, %r642, 30;
	add.s32 	%r644, %r641, %r643;
	shr.u32 	%r645, %r644, 2;
	and.b32  	%r646, %r645, 255;
	shl.b32 	%r647, %r626, 24;
	shl.b32 	%r648, %r633, 16;
	and.b32  	%r649, %r648, 16711680;
	shl.b32 	%r650, %r640, 8;
	and.b32  	%r651, %r650, 65280;
	or.b32  	%r652, %r647, %r646;
	or.b32  	%r653, %r652, %r649;
	or.b32  	%r654, %r653, %r651;
	st.global.u32 	[%rd4+8], %r654;
	sub.s32 	%r655, 255, %r837;
	mul.lo.s32 	%r656, %r837, %r840;
	mad.lo.s32 	%r657, %r836, %r655, %r656;
	shr.s32 	%r658, %r657, 31;
	shr.u32 	%r659, %r658, 30;
	add.s32 	%r660, %r657, %r659;
	shr.s32 	%r661, %r660, 2;
	cvt.rn.f32.s32 	%f19, %r661;
	div.rn.f32 	%f20, %f19, 0f437F0000;
	cvt.rzi.s32.f32 	%r662, %f20;
	mul.lo.s32 	%r663, %r837, %r839;
	mad.lo.s32 	%r664, %r835, %r655, %r663;
	shr.s32 	%r665, %r664, 31;
	shr.u32 	%r666, %r665, 30;
	add.s32 	%r667, %r664, %r666;
	shr.s32 	%r668, %r667, 2;
	cvt.rn.f32.s32 	%f21, %r668;
	div.rn.f32 	%f22, %f21, 0f437F0000;
	cvt.rzi.s32.f32 	%r669, %f22;
	mul.lo.s32 	%r670, %r837, %r838;
	mad.lo.s32 	%r671, %r834, %r655, %r670;
	shr.s32 	%r672, %r671, 31;
	shr.u32 	%r673, %r672, 30;
	add.s32 	%r674, %r671, %r673;
	shr.s32 	%r675, %r674, 2;
	cvt.rn.f32.s32 	%f23, %r675;
	div.rn.f32 	%f24, %f23, 0f437F0000;
	cvt.rzi.s32.f32 	%r676, %f24;
	mad.lo.s32 	%r677, %r833, %r655, %r656;
	shr.s32 	%r678, %r677, 31;
	shr.u32 	%r679, %r678, 30;
	add.s32 	%r680, %r677, %r679;
	shr.u32 	%r681, %r680, 2;
	and.b32  	%r682, %r681, 255;
	shl.b32 	%r683, %r662, 24;
	shl.b32 	%r684, %r669, 16;
	and.b32  	%r685, %r684, 16711680;
	shl.b32 	%r686, %r676, 8;
	and.b32  	%r687, %r686, 65280;
	or.b32  	%r688, %r683, %r682;
	or.b32  	%r689, %r688, %r685;
	or.b32  	%r690, %r689, %r687;
	st.global.u32 	[%rd4+12], %r690;
	sub.s32 	%r691, 255, %r829;
	mul.lo.s32 	%r692, %r829, %r832;
	mad.lo.s32 	%r693, %r828, %r691, %r692;
	shr.s32 	%r694, %r693, 31;
	shr.u32 	%r695, %r694, 30;
	add.s32 	%r696, %r693, %r695;
	shr.s32 	%r697, %r696, 2;
	cvt.rn.f32.s32 	%f25, %r697;
	div.rn.f32 	%f26, %f25, 0f437F0000;
	cvt.rzi.s32.f32 	%r698, %f26;
	mul.lo.s32 	%r699, %r829, %r831;
	mad.lo.s32 	%r700, %r827, %r691, %r699;
	shr.s32 	%r701, %r700, 31;
	shr.u32 	%r702, %r701, 30;
	add.s32 	%r703, %r700, %r702;
	shr.s32 	%r704, %r703, 2;
	cvt.rn.f32.s32 	%f27, %r704;
	div.rn.f32 	%f28, %f27, 0f437F0000;
	cvt.rzi.s32.f32 	%r705, %f28;
	mul.lo.s32 	%r706, %r829, %r830;
	mad.lo.s32 	%r707, %r826, %r691, %r706;
	shr.s32 	%r708, %r707, 31;
	shr.u32 	%r709, %r708, 30;
	add.s32 	%r710, %r707, %r709;
	shr.s32 	%r711, %r710, 2;
	cvt.rn.f32.s32 	%f29, %r711;
	div.rn.f32 	%f30, %f29, 0f437F0000;
	cvt.rzi.s32.f32 	%r712, %f30;
	mad.lo.s32 	%r713, %r825, %r691, %r692;
	shr.s32 	%r714, %r713, 31;
	shr.u32 	%r715, %r714, 30;
	add.s32 	%r716, %r713, %r715;
	shr.u32 	%r717, %r716, 2;
	and.b32  	%r718, %r717, 255;
	shl.b32 	%r719, %r698, 24;
	shl.b32 	%r720, %r705, 16;
	and.b32  	%r721, %r720, 16711680;
	shl.b32 	%r722, %r712, 8;
	and.b32  	%r723, %r722, 65280;
	or.b32  	%r724, %r719, %r718;
	or.b32  	%r725, %r724, %r721;
	or.b32  	%r726, %r725, %r723;
	st.global.u32 	[%rd4+16], %r726;
	sub.s32 	%r727, 255, %r821;
	mul.lo.s32 	%r728, %r821, %r824;
	mad.lo.s32 	%r729, %r820, %r727, %r728;
	shr.s32 	%r730, %r729, 31;
	shr.u32 	%r731, %r730, 30;
	add.s32 	%r732, %r729, %r731;
	shr.s32 	%r733, %r732, 2;
	cvt.rn.f32.s32 	%f31, %r733;
	div.rn.f32 	%f32, %f31, 0f437F0000;
	cvt.rzi.s32.f32 	%r734, %f32;
	mul.lo.s32 	%r735, %r821, %r823;
	mad.lo.s32 	%r736, %r819, %r727, %r735;
	shr.s32 	%r737, %r736, 31;
	shr.u32 	%r738, %r737, 30;
	add.s32 	%r739, %r736, %r738;
	shr.s32 	%r740, %r739, 2;
	cvt.rn.f32.s32 	%f33, %r740;
	div.rn.f32 	%f34, %f33, 0f437F0000;
	cvt.rzi.s32.f32 	%r741, %f34;
	mul.lo.s32 	%r742, %r821, %r822;
	mad.lo.s32 	%r743, %r818, %r727, %r742;
	shr.s32 	%r744, %r743, 31;
	shr.u32 	%r745, %r744, 30;
	add.s32 	%r746, %r743, %r745;
	shr.s32 	%r747, %r746, 2;
	cvt.rn.f32.s32 	%f35, %r747;
	div.rn.f32 	%f36, %f35, 0f437F0000;
	cvt.rzi.s32.f32 	%r748, %f36;
	mad.lo.s32 	%r749, %r817, %r727, %r728;
	shr.s32 	%r750, %r749, 31;
	shr.u32 	%r751, %r750, 30;
	add.s32 	%r752, %r749, %r751;
	shr.u32 	%r753, %r752, 2;
	and.b32  	%r754, %r753, 255;
	shl.b32 	%r755, %r734, 24;
	shl.b32 	%r756, %r741, 16;
	and.b32  	%r757, %r756, 16711680;
	shl.b32 	%r758, %r748, 8;
	and.b32  	%r759, %r758, 65280;
	or.b32  	%r760, %r755, %r754;
	or.b32  	%r761, %r760, %r757;
	or.b32  	%r762, %r761, %r759;
	st.global.u32 	[%rd4+20], %r762;
	ld.global.u32 	%r763, [%rd4+36];
	and.b32  	%r764, %r763, 4;
	setp.eq.s32 	%p9, %r764, 0;
	@%p9 bra 	$L__BB5_22;
	ld.param.u64 	%rd48, [_Z26cudaCombineFromQueueThreadPiiiS_S__param_4];
	ld.param.u64 	%rd47, [_Z26cudaCombineFromQueueThreadPiiiS_S__param_3];
	cvta.to.global.u64 	%rd36, %rd48;
	atom.global.add.u32 	%r765, [%rd36], 1;
	ld.global.u32 	%r766, [%rd4+28];
	cvta.to.global.u64 	%rd37, %rd47;
	mul.wide.s32 	%rd38, %r765, 4;
	add.s64 	%rd39, %rd37, %rd38;
	st.global.u32 	[%rd39], %r766;
$L__BB5_22:
	ret;

}


// ===== COMPILED SASS (sm_100) =====

	.target	sm_100

	.elftype	@"ET_EXEC"


//--------------------- .note.nv.tkinfo           --------------------------
	.section	.note.nv.tkinfo,"",@"SHT_NOTE"
	.sectionflags	@"SHF_NOTE_NV_TKINFO"
	.tkinfo
        /*0018*/ 	.word	0x00000002
        /*0030*/ 	.string	""
        /*0030*/ 	.string	"ptxas"
        /*0030*/ 	.string	"Cuda compilation tools, release 13.0, V13.0.88"
        /*0030*/ 	.string	"Build cuda_13.0.r13.0/compiler.36424714_0"
        /*0030*/ 	.string	"-arch sm_100 -m 64 "



//--------------------- .note.nv.cuinfo           --------------------------
	.section	.note.nv.cuinfo,"",@"SHT_NOTE"
	.sectionflags	@"SHF_NOTE_NV_CUINFO"
        /*0018*/ 	.short	0x0002
        /*001a*/ 	.short	0x0064
        /*001c*/ 	.short	0x0082
	.zero		2


//--------------------- .nv.info                  --------------------------
	.section	.nv.info,"",@"SHT_CUDA_INFO"
	.align	4


	//----- nvinfo : EIATTR_REGCOUNT
	.align		4
        /*0000*/ 	.byte	0x04, 0x2f
        /*0002*/ 	.short	(.L_1 - .L_0)
	.align		4
.L_0:
        /*0004*/ 	.word	index@(_Z21cudaFindLeavesThreadsPiS_S_S_i)
        /*0008*/ 	.word	0x00000014


	//----- nvinfo : EIATTR_FRAME_SIZE
	.align		4
.L_1:
        /*000c*/ 	.byte	0x04, 0x11
        /*000e*/ 	.short	(.L_3 - .L_2)
	.align		4
.L_2:
        /*0010*/ 	.word	index@(_Z21cudaFindLeavesThreadsPiS_S_S_i)
        /*0014*/ 	.word	0x00000000


	//----- nvinfo : EIATTR_REGCOUNT
	.align		4
.L_3:
        /*0018*/ 	.byte	0x04, 0x2f
        /*001a*/ 	.short	(.L_5 - .L_4)
	.align		4
.L_4:
        /*001c*/ 	.word	index@(_Z23cudaBuildTreeFromLeavesPiiS_S_S_S_i)
        /*0020*/ 	.word	0x0000001a


	//----- nvinfo : EIATTR_FRAME_SIZE
	.align		4
.L_5:
        /*0024*/ 	.byte	0x04, 0x11
        /*0026*/ 	.short	(.L_7 - .L_6)
	.align		4
.L_6:
        /*0028*/ 	.word	index@($_Z23cudaBuildTreeFromLeavesPiiS_S_S_S_i$_Z13cudaAddToTreeiPiiS_iS_S_S_)
        /*002c*/ 	.word	0x00000000


	//----- nvinfo : EIATTR_FRAME_SIZE
	.align		4
.L_7:
        /*0030*/ 	.byte	0x04, 0x11
        /*0032*/ 	.short	(.L_9 - .L_8)
	.align		4
.L_8:
        /*0034*/ 	.word	index@(_Z23cudaBuildTreeFromLeavesPiiS_S_S_S_i)
        /*0038*/ 	.word	0x00000000


	//----- nvinfo : EIATTR_REGCOUNT
	.align		4
.L_9:
        /*003c*/ 	.byte	0x04, 0x2f
        /*003e*/ 	.short	(.L_11 - .L_10)
	.align		4
.L_10:
        /*0040*/ 	.word	index@(_Z22cudaBuildTreeFromQueuePiiS_S_S_S_iii)
        /*0044*/ 	.word	0x0000001a


	//----- nvinfo : EIATTR_FRAME_SIZE
	.align		4
.L_11:
        /*0048*/ 	.byte	0x04, 0x11
        /*004a*/ 	.short	(.L_13 - .L_12)
	.align		4
.L_12:
        /*004c*/ 	.word	index@($_Z22cudaBuildTreeFromQueuePiiS_S_S_S_iii$_Z13cudaAddToTreeiPiiS_iS_S_S_)
        /*0050*/ 	.word	0x00000000


	//----- nvinfo : EIATTR_FRAME_SIZE
	.align		4
.L_13:
        /*0054*/ 	.byte	0x04, 0x11
        /*0056*/ 	.short	(.L_15 - .L_14)
	.align		4
.L_14:
        /*0058*/ 	.word	index@(_Z22cudaBuildTreeFromQueuePiiS_S_S_S_iii)
        /*005c*/ 	.word	0x00000000


	//----- nvinfo : EIATTR_REGCOUNT
	.align		4
.L_15:
        /*0060*/ 	.byte	0x04, 0x2f
        /*0062*/ 	.short	(.L_17 - .L_16)
	.align		4
.L_16:
        /*0064*/ 	.word	index@(_Z27cudaCombineFromLeavesThreadPiS_iS_S_)
        /*0068*/ 	.word	0x0000000e


	//----- nvinfo : EIATTR_FRAME_SIZE
	.align		4
.L_17:
        /*006c*/ 	.byte	0x04, 0x11
        /*006e*/ 	.short	(.L_19 - .L_18)
	.align		4
.L_18:
        /*0070*/ 	.word	index@(_Z27cudaCombineFromLeavesThreadPiS_iS_S_)
        /*0074*/ 	.word	0x00000000


	//----- nvinfo : EIATTR_REGCOUNT
	.align		4
.L_19:
        /*0078*/ 	.byte	0x04, 0x2f
        /*007a*/ 	.short	(.L_21 - .L_20)
	.align		4
.L_20:
        /*007c*/ 	.word	index@(_Z26cudaCombineFromQueueThreadPiiiS_S_)
        /*0080*/ 	.word	0x00000040


	//----- nvinfo : EIATTR_FRAME_SIZE
	.align		4
.L_21:
        /*0084*/ 	.byte	0x04, 0x11
        /*0086*/ 	.short	(.L_23 - .L_22)
	.align		4
.L_22:
        /*0088*/ 	.word	index@($__internal_0_$__cuda_sm3x_div_rn_noftz_f32_slowpath)
        /*008c*/ 	.word	0x00000000


	//----- nvinfo : EIATTR_FRAME_SIZE
	.align		4
.L_23:
        /*0090*/ 	.byte	0x04, 0x11
        /*0092*/ 	.short	(.L_25 - .L_24)
	.align		4
.L_24:
        /*0094*/ 	.word	index@(_Z26cudaCombineFromQueueThreadPiiiS_S_)
        /*0098*/ 	.word	0x00000000


	//----- nvinfo : EIATTR_MIN_STACK_SIZE
	.align		4
.L_25:
        /*009c*/ 	.byte	0x04, 0x12
        /*009e*/ 	.short	(.L_27 - .L_26)
	.align		4
.L_26:
        /*00a0*/ 	.word	index@(_Z26cudaCombineFromQueueThreadPiiiS_S_)
        /*00a4*/ 	.word	0x00000000


	//----- nvinfo : EIATTR_MIN_STACK_SIZE
	.align		4
.L_27:
        /*00a8*/ 	.byte	0x04, 0x12
        /*00aa*/ 	.short	(.L_29 - .L_28)
	.align		4
.L_28:
        /*00ac*/ 	.word	index@(_Z27cudaCombineFromLeavesThreadPiS_iS_S_)
        /*00b0*/ 	.word	0x00000000


	//----- nvinfo : EIATTR_MIN_STACK_SIZE
	.align		4
.L_29:
        /*00b4*/ 	.byte	0x04, 0x12
        /*00b6*/ 	.short	(.L_31 - .L_30)
	.align		4
.L_30:
        /*00b8*/ 	.word	index@(_Z22cudaBuildTreeFromQueuePiiS_S_S_S_iii)
        /*00bc*/ 	.word	0x00000000


	//----- nvinfo : EIATTR_MIN_STACK_SIZE
	.align		4
.L_31:
        /*00c0*/ 	.byte	0x04, 0x12
        /*00c2*/ 	.short	(.L_33 - .L_32)
	.align		4
.L_32:
        /*00c4*/ 	.word	index@(_Z23cudaBuildTreeFromLeavesPiiS_S_S_S_i)
        /*00c8*/ 	.word	0x00000000


	//----- nvinfo : EIATTR_MIN_STACK_SIZE
	.align		4
.L_33:
        /*00cc*/ 	.byte	0x04, 0x12
        /*00ce*/ 	.short	(.L_35 - .L_34)
	.align		4
.L_34:
        /*00d0*/ 	.word	index@(_Z21cudaFindLeavesThreadsPiS_S_S_i)
        /*00d4*/ 	.word	0x00000000
.L_35:


//--------------------- .nv.compat                --------------------------
	.section	.nv.compat,"",@"SHT_CUDA_COMPAT_INFO"
	.align	4
        /*0000*/ 	.byte	0x02, 0x09, 0x00, 0x00, 0x02, 0x02, 0x01, 0x00, 0x02, 0x05, 0x05, 0x00, 0x03, 0x07, 0x01, 0x01
        /*0010*/ 	.byte	0x02, 0x03, 0x00, 0x00, 0x02, 0x06, 0x01, 0x00, 0x04, 0x0b, 0x08, 0x00, 0x01, 0x00, 0x00, 0x00
        /*0020*/ 	.byte	0x00, 0x00, 0x00, 0x00


//--------------------- .nv.info._Z26cudaCombineFromQueueThreadPiiiS_S_ --------------------------
	.section	.nv.info._Z26cudaCombineFromQueueThreadPiiiS_S_,"",@"SHT_CUDA_INFO"
	.sectionflags	@""
	.align	4


	//----- nvinfo : EIATTR_CUDA_API_VERSION
	.align		4
        /*0000*/ 	.byte	0x04, 0x37
        /*0002*/ 	.short	(.L_37 - .L_36)
.L_36:
        /*0004*/ 	.word	0x00000082


	//----- nvinfo : EIATTR_KPARAM_INFO
	.align		4
.L_37:
        /*0008*/ 	.byte	0x04, 0x17
        /*000a*/ 	.short	(.L_39 - .L_38)
.L_38:
        /*000c*/ 	.word	0x00000000
        /*0010*/ 	.short	0x0004
        /*0012*/ 	.short	0x0018
        /*0014*/ 	.byte	0x00, 0xf5, 0x21, 0x00


	//----- nvinfo : EIATTR_KPARAM_INFO
	.align		4
.L_39:
        /*0018*/ 	.byte	0x04, 0x17
        /*001a*/ 	.short	(.L_41 - .L_40)
.L_40:
        /*001c*/ 	.word	0x00000000
        /*0020*/ 	.short	0x0003
        /*0022*/ 	.short	0x0010
        /*0024*/ 	.byte	0x00, 0xf5, 0x21, 0x00


	//----- nvinfo : EIATTR_KPARAM_INFO
	.align		4
.L_41:
        /*0028*/ 	.byte	0x04, 0x17
        /*002a*/ 	.short	(.L_43 - .L_42)
.L_42:
        /*002c*/ 	.word	0x00000000
        /*0030*/ 	.short	0x0002
        /*0032*/ 	.short	0x000c
        /*0034*/ 	.byte	0x00, 0xf0, 0x11, 0x00


	//----- nvinfo : EIATTR_KPARAM_INFO
	.align		4
.L_43:
        /*0038*/ 	.byte	0x04, 0x17
        /*003a*/ 	.short	(.L_45 - .L_44)
.L_44:
        /*003c*/ 	.word	0x00000000
        /*0040*/ 	.short	0x0001
        /*0042*/ 	.short	0x0008
        /*0044*/ 	.byte	0x00, 0xf0, 0x11, 0x00


	//----- nvinfo : EIATTR_KPARAM_INFO
	.align		4
.L_45:
        /*0048*/ 	.byte	0x04, 0x17
        /*004a*/ 	.short	(.L_47 - .L_46)
.L_46:
        /*004c*/ 	.word	0x00000000
        /*0050*/ 	.short	0x0000
        /*0052*/ 	.short	0x0000
        /*0054*/ 	.byte	0x00, 0xf5, 0x21, 0x00


	//----- nvinfo : EIATTR_SPARSE_MMA_MASK
	.align		4
.L_47:
        /*0058*/ 	.byte	0x03, 0x50
        /*005a*/ 	.short	0x0000


	//----- nvinfo : EIATTR_MAXREG_COUNT
	.align		4
        /*005c*/ 	.byte	0x03, 0x1b
        /*005e*/ 	.short	0x00ff


	//----- nvinfo : EIATTR_MERCURY_ISA_VERSION
	.align		4
        /*0060*/ 	.byte	0x03, 0x5f
        /*0062*/ 	.short	0x0101


	//----- nvinfo : EIATTR_INT_WARP_WIDE_INSTR_OFFSETS
	.align		4
        /*0064*/ 	.byte	0x04, 0x31
        /*0066*/ 	.short	(.L_49 - .L_48)


	//   ....[0]....
.L_48:
        /*0068*/ 	.word	0x00003430


	//   ....[1]....
        /*006c*/ 	.word	0x000034e0


	//----- nvinfo : EIATTR_VRC_CTA_INIT_COUNT
	.align		4
.L_49:
        /*0070*/ 	.byte	0x02, 0x4a
	.zero		1
	.zero		1


	//----- nvinfo : EIATTR_EXIT_INSTR_OFFSETS
	.align		4
        /*0074*/ 	.byte	0x04, 0x1c
        /*0076*/ 	.short	(.L_51 - .L_50)


	//   ....[0]....
.L_50:
        /*0078*/ 	.word	0x00000080


	//   ....[1]....
        /*007c*/ 	.word	0x00003410


	//   ....[2]....
        /*0080*/ 	.word	0x00003520


	//----- nvinfo : EIATTR_CRS_STACK_SIZE
	.align		4
.L_51:
        /*0084*/ 	.byte	0x04, 0x1e
        /*0086*/ 	.short	(.L_53 - .L_52)
.L_52:
        /*0088*/ 	.word	0x00000000


	//----- nvinfo : EIATTR_CBANK_PARAM_SIZE
	.align		4
.L_53:
        /*008c*/ 	.byte	0x03, 0x19
        /*008e*/ 	.short	0x0020


	//----- nvinfo : EIATTR_PARAM_CBANK
	.align		4
        /*0090*/ 	.byte	0x04, 0x0a
        /*0092*/ 	.short	(.L_55 - .L_54)
	.align		4
.L_54:
        /*0094*/ 	.word	index@(.nv.constant0._Z26cudaCombineFromQueueThreadPiiiS_S_)
        /*0098*/ 	.short	0x0380
        /*009a*/ 	.short	0x0020


	//----- nvinfo : EIATTR_SW_WAR
	.align		4
.L_55:
        /*009c*/ 	.byte	0x04, 0x36
        /*009e*/ 	.short	(.L_57 - .L_56)
.L_56:
        /*00a0*/ 	.word	0x00000008
.L_57:


//--------------------- .nv.info._Z27cudaCombineFromLeavesThreadPiS_iS_S_ --------------------------
	.section	.nv.info._Z27cudaCombineFromLeavesThreadPiS_iS_S_,"",@"SHT_CUDA_INFO"
	.sectionflags	@""
	.align	4


	//----- nvinfo : EIATTR_CUDA_API_VERSION
	.align		4
        /*0000*/ 	.byte	0x04, 0x37
        /*0002*/ 	.short	(.L_59 - .L_58)
.L_58:
        /*0004*/ 	.word	0x00000082


	//----- nvinfo : EIATTR_KPARAM_INFO
	.align		4
.L_59:
        /*0008*/ 	.byte	0x04, 0x17
        /*000a*/ 	.short	(.L_61 - .L_60)
.L_60:
        /*000c*/ 	.word	0x00000000
        /*0010*/ 	.short	0x0004
        /*0012*/ 	.short	0x0020
        /*0014*/ 	.byte	0x00, 0xf5, 0x21, 0x00


	//----- nvinfo : EIATTR_KPARAM_INFO
	.align		4
.L_61:
        /*0018*/ 	.byte	0x04, 0x17
        /*001a*/ 	.short	(.L_63 - .L_62)
.L_62:
        /*001c*/ 	.word	0x00000000
        /*0020*/ 	.short	0x0003
        /*0022*/ 	.short	0x0018
        /*0024*/ 	.byte	0x00, 0xf5, 0x21, 0x00


	//----- nvinfo : EIATTR_KPARAM_INFO
	.align		4
.L_63:
        /*0028*/ 	.byte	0x04, 0x17
        /*002a*/ 	.short	(.L_65 - .L_64)
.L_64:
        /*002c*/ 	.word	0x00000000
        /*0030*/ 	.short	0x0002
        /*0032*/ 	.short	0x0010
        /*0034*/ 	.byte	0x00, 0xf0, 0x11, 0x00


	//----- nvinfo : EIATTR_KPARAM_INFO
	.align		4
.L_65:
        /*0038*/ 	.byte	0x04, 0x17
        /*003a*/ 	.short	(.L_67 - .L_66)
.L_66:
        /*003c*/ 	.word	0x00000000
        /*0040*/ 	.short	0x0001
        /*0042*/ 	.short	0x0008
        /*0044*/ 	.byte	0x00, 0xf5, 0x21, 0x00


	//----- nvinfo : EIATTR_KPARAM_INFO
	.align		4
.L_67:
        /*0048*/ 	.byte	0x04, 0x17
        /*004a*/ 	.short	(.L_69 - .L_68)
.L_68:
        /*004c*/ 	.word	0x00000000
        /*0050*/ 	.short	0x0000
        /*0052*/ 	.short	0x0000
        /*0054*/ 	.byte	0x00, 0xf5, 0x21, 0x00


	//----- nvinfo : EIATTR_SPARSE_MMA_MASK
	.align		4
.L_69:
        /*0058*/ 	.byte	0x03, 0x50
        /*005a*/ 	.short	0x0000


	//----- nvinfo : EIATTR_MAXREG_COUNT
	.align		4
        /*005c*/ 	.byte	0x03, 0x1b
        /*005e*/ 	.short	0x00ff


	//----- nvinfo : EIATTR_MERCURY_ISA_VERSION
	.align		4
        /*0060*/ 	.byte	0x03, 0x5f
        /*0062*/ 	.short	0x0101


	//----- nvinfo : EIATTR_INT_WARP_WIDE_INSTR_OFFSETS
	.align		4
        /*0064*/ 	.byte	0x04, 0x31
        /*0066*/ 	.short	(.L_71 - .L_70)


	//   ....[0]....
.L_70:
        /*0068*/ 	.word	0x00000140


	//   ....[1]....
        /*006c*/ 	.word	0x000001f0


	//----- nvinfo : EIATTR_VRC_CTA_INIT_COUNT
	.align		4
.L_71:
        /*0070*/ 	.byte	0x02, 0x4a
	.zero		1
	.zero		1


	//----- nvinfo : EIATTR_EXIT_INSTR_OFFSETS
	.align		4
        /*0074*/ 	.byte	0x04, 0x1c
        /*0076*/ 	.short	(.L_73 - .L_72)


	//   ....[0]....
.L_72:
        /*0078*/ 	.word	0x00000070


	//   ....[1]....
        /*007c*/ 	.word	0x00000120


	//   ....[2]....
        /*0080*/ 	.word	0x00000230


	//----- nvinfo : EIATTR_CBANK_PARAM_SIZE
	.align		4
.L_73:
        /*0084*/ 	.byte	0x03, 0x19
        /*0086*/ 	.short	0x0028


	//----- nvinfo : EIATTR_PARAM_CBANK
	.align		4
        /*0088*/ 	.byte	0x04, 0x0a
        /*008a*/ 	.short	(.L_75 - .L_74)
	.align		4
.L_74:
        /*008c*/ 	.word	index@(.nv.constant0._Z27cudaCombineFromLeavesThreadPiS_iS_S_)
        /*0090*/ 	.short	0x0380
        /*0092*/ 	.short	0x0028


	//----- nvinfo : EIATTR_SW_WAR
	.align		4
.L_75:
        /*0094*/ 	.byte	0x04, 0x36
        /*0096*/ 	.short	(.L_77 - .L_76)
.L_76:
        /*0098*/ 	.word	0x00000008
.L_77:


//--------------------- .nv.info._Z22cudaBuildTreeFromQueuePiiS_S_S_S_iii --------------------------
	.section	.nv.info._Z22cudaBuildTreeFromQueuePiiS_S_S_S_iii,"",@"SHT_CUDA_INFO"
	.sectionflags	@""
	.align	4


	//----- nvinfo : EIATTR_CUDA_API_VERSION
	.align		4
        /*0000*/ 	.byte	0x04, 0x37
        /*0002*/ 	.short	(.L_79 - .L_78)
.L_78:
        /*0004*/ 	.word	0x00000082


	//----- nvinfo : EIATTR_KPARAM_INFO
	.align		4
.L_79:
        /*0008*/ 	.byte	0x04, 0x17
        /*000a*/ 	.short	(.L_81 - .L_80)
.L_80:
        /*000c*/ 	.word	0x00000000
        /*0010*/ 	.short	0x0008
        /*0012*/ 	.short	0x0038
        /*0014*/ 	.byte	0x00, 0xf0, 0x11, 0x00


	//----- nvinfo : EIATTR_KPARAM_INFO
	.align		4
.L_81:
        /*0018*/ 	.byte	0x04, 0x17
        /*001a*/ 	.short	(.L_83 - .L_82)
.L_82:
        /*001c*/ 	.word	0x00000000
        /*0020*/ 	.short	0x0007
        /*0022*/ 	.short	0x0034
        /*0024*/ 	.byte	0x00, 0xf0, 0x11, 0x00


	//----- nvinfo : EIATTR_KPARAM_INFO
	.align		4
.L_83:
        /*0028*/ 	.byte	0x04, 0x17
        /*002a*/ 	.short	(.L_85 - .L_84)
.L_84:
        /*002c*/ 	.word	0x00000000
        /*0030*/ 	.short	0x0006
        /*0032*/ 	.short	0x0030
        /*0034*/ 	.byte	0x00, 0xf0, 0x11, 0x00


	//----- nvinfo : EIATTR_KPARAM_INFO
	.align		4
.L_85:
        /*0038*/ 	.byte	0x04, 0x17
        /*003a*/ 	.short	(.L_87 - .L_86)
.L_86:
        /*003c*/ 	.word	0x00000000
        /*0040*/ 	.short	0x0005
        /*0042*/ 	.short	0x0028
        /*0044*/ 	.byte	0x00, 0xf5, 0x21, 0x00


	//----- nvinfo : EIATTR_KPARAM_INFO
	.align		4
.L_87:
        /*0048*/ 	.byte	0x04, 0x17
        /*004a*/ 	.short	(.L_89 - .L_88)
.L_88:
        /*004c*/ 	.word	0x00000000
        /*0050*/ 	.short	0x0004
        /*0052*/ 	.short	0x0020
        /*0054*/ 	.byte	0x00, 0xf5, 0x21, 0x00


	//----- nvinfo : EIATTR_KPARAM_INFO
	.align		4
.L_89:
        /*0058*/ 	.byte	0x04, 0x17
        /*005a*/ 	.short	(.L_91 - .L_90)
.L_90:
        /*005c*/ 	.word	0x00000000
        /*0060*/ 	.short	0x0003
        /*0062*/ 	.short	0x0018
        /*0064*/ 	.byte	0x00, 0xf5, 0x21, 0x00


	//----- nvinfo : EIATTR_KPARAM_INFO
	.align		4
.L_91:
        /*0068*/ 	.byte	0x04, 0x17
        /*006a*/ 	.short	(.L_93 - .L_92)
.L_92:
        /*006c*/ 	.word	0x00000000
        /*0070*/ 	.short	0x0002
        /*0072*/ 	.short	0x0010
        /*0074*/ 	.byte	0x00, 0xf5, 0x21, 0x00


	//----- nvinfo : EIATTR_KPARAM_INFO
	.align		4
.L_93:
        /*0078*/ 	.byte	0x04, 0x17
        /*007a*/ 	.short	(.L_95 - .L_94)
.L_94:
        /*007c*/ 	.word	0x00000000
        /*0080*/ 	.short	0x0001
        /*0082*/ 	.short	0x0008
        /*0084*/ 	.byte	0x00, 0xf0, 0x11, 0x00


	//----- nvinfo : EIATTR_KPARAM_INFO
	.align		4
.L_95:
        /*0088*/ 	.byte	0x04, 0x17
        /*008a*/ 	.short	(.L_97 - .L_96)
.L_96:
        /*008c*/ 	.word	0x00000000
        /*0090*/ 	.short	0x0000
        /*0092*/ 	.short	0x0000
        /*0094*/ 	.byte	0x00, 0xf5, 0x21, 0x00


	//----- nvinfo : EIATTR_SPARSE_MMA_MASK
	.align		4
.L_97:
        /*0098*/ 	.byte	0x03, 0x50
        /*009a*/ 	.short	0x0000


	//----- nvinfo : EIATTR_MAXREG_COUNT
	.align		4
        /*009c*/ 	.byte	0x03, 0x1b
        /*009e*/ 	.short	0x00ff


	//----- nvinfo : EIATTR_MERCURY_ISA_VERSION
	.align		4
        /*00a0*/ 	.byte	0x03, 0x5f
        /*00a2*/ 	.short	0x0101


	//----- nvinfo : EIATTR_VRC_CTA_INIT_COUNT
	.align		4
        /*00a4*/ 	.byte	0x02, 0x4a
	.zero		1
	.zero		1


	//----- nvinfo : EIATTR_EXIT_INSTR_OFFSETS
	.align		4
        /*00a8*/ 	.byte	0x04, 0x1c
        /*00aa*/ 	.short	(.L_99 - .L_98)


	//   ....[0]....
.L_98:
        /*00ac*/ 	.word	0x00000080


	//   ....[1]....
        /*00b0*/ 	.word	0x00000140


	//----- nvinfo : EIATTR_CRS_STACK_SIZE
	.align		4
.L_99:
        /*00b4*/ 	.byte	0x04, 0x1e
        /*00b6*/ 	.short	(.L_101 - .L_100)
.L_100:
        /*00b8*/ 	.word	0x00000000


	//----- nvinfo : EIATTR_CBANK_PARAM_SIZE
	.align		4
.L_101:
        /*00bc*/ 	.byte	0x03, 0x19
        /*00be*/ 	.short	0x003c


	//----- nvinfo : EIATTR_PARAM_CBANK
	.align		4
        /*00c0*/ 	.byte	0x04, 0x0a
        /*00c2*/ 	.short	(.L_103 - .L_102)
	.align		4
.L_102:
        /*00c4*/ 	.word	index@(.nv.constant0._Z22cudaBuildTreeFromQueuePiiS_S_S_S_iii)
        /*00c8*/ 	.short	0x0380
        /*00ca*/ 	.short	0x003c


	//----- nvinfo : EIATTR_SW_WAR
	.align		4
.L_103:
        /*00cc*/ 	.byte	0x04, 0x36
        /*00ce*/ 	.short	(.L_105 - .L_104)
.L_104:
        /*00d0*/ 	.word	0x00000008
.L_105:


//--------------------- .nv.info._Z23cudaBuildTreeFromLeavesPiiS_S_S_S_i --------------------------
	.section	.nv.info._Z23cudaBuildTreeFromLeavesPiiS_S_S_S_i,"",@"SHT_CUDA_INFO"
	.sectionflags	@""
	.align	4


	//----- nvinfo : EIATTR_CUDA_API_VERSION
	.align		4
        /*0000*/ 	.byte	0x04, 0x37
        /*0002*/ 	.short	(.L_107 - .L_106)
.L_106:
        /*0004*/ 	.word	0x00000082


	//----- nvinfo : EIATTR_KPARAM_INFO
	.align		4
.L_107:
        /*0008*/ 	.byte	0x04, 0x17
        /*000a*/ 	.short	(.L_109 - .L_108)
.L_108:
        /*000c*/ 	.word	0x00000000
        /*0010*/ 	.short	0x0006
        /*0012*/ 	.short	0x0030
        /*0014*/ 	.byte	0x00, 0xf0, 0x11, 0x00


	//----- nvinfo : EIATTR_KPARAM_INFO
	.align		4
.L_109:
        /*0018*/ 	.byte	0x04, 0x17
        /*001a*/ 	.short	(.L_111 - .L_110)
.L_110:
        /*001c*/ 	.word	0x00000000
        /*0020*/ 	.short	0x0005
        /*0022*/ 	.short	0x0028
        /*0024*/ 	.byte	0x00, 0xf5, 0x21, 0x00


	//----- nvinfo : EIATTR_KPARAM_INFO
	.align		4
.L_111:
        /*0028*/ 	.byte	0x04, 0x17
        /*002a*/ 	.short	(.L_113 - .L_112)
.L_112:
        /*002c*/ 	.word	0x00000000
        /*0030*/ 	.short	0x0004
        /*0032*/ 	.short	0x0020
        /*0034*/ 	.byte	0x00, 0xf5, 0x21, 0x00


	//----- nvinfo : EIATTR_KPARAM_INFO
	.align		4
.L_113:
        /*0038*/ 	.byte	0x04, 0x17
        /*003a*/ 	.short	(.L_115 - .L_114)
.L_114:
        /*003c*/ 	.word	0x00000000
        /*0040*/ 	.short	0x0003
        /*0042*/ 	.short	0x0018
        /*0044*/ 	.byte	0x00, 0xf5, 0x21, 0x00


	//----- nvinfo : EIATTR_KPARAM_INFO
	.align		4
.L_115:
        /*0048*/ 	.byte	0x04, 0x17
        /*004a*/ 	.short	(.L_117 - .L_116)
.L_116:
        /*004c*/ 	.word	0x00000000
        /*0050*/ 	.short	0x0002
        /*0052*/ 	.short	0x0010
        /*0054*/ 	.byte	0x00, 0xf5, 0x21, 0x00


	//----- nvinfo : EIATTR_KPARAM_INFO
	.align		4
.L_117:
        /*0058*/ 	.byte	0x04, 0x17
        /*005a*/ 	.short	(.L_119 - .L_118)
.L_118:
        /*005c*/ 	.word	0x00000000
        /*0060*/ 	.short	0x0001
        /*0062*/ 	.short	0x0008
        /*0064*/ 	.byte	0x00, 0xf0, 0x11, 0x00


	//----- nvinfo : EIATTR_KPARAM_INFO
	.align		4
.L_119:
        /*0068*/ 	.byte	0x04, 0x17
        /*006a*/ 	.short	(.L_121 - .L_120)
.L_120:
        /*006c*/ 	.word	0x00000000
        /*0070*/ 	.short	0x0000
        /*0072*/ 	.short	0x0000
        /*0074*/ 	.byte	0x00, 0xf5, 0x21, 0x00


	//----- nvinfo : EIATTR_SPARSE_MMA_MASK
	.align		4
.L_121:
        /*0078*/ 	.byte	0x03, 0x50
        /*007a*/ 	.short	0x0000


	//----- nvinfo : EIATTR_MAXREG_COUNT
	.align		4
        /*007c*/ 	.byte	0x03, 0x1b
        /*007e*/ 	.short	0x00ff


	//----- nvinfo : EIATTR_MERCURY_ISA_VERSION
	.align		4
        /*0080*/ 	.byte	0x03, 0x5f
        /*0082*/ 	.short	0x0101


	//----- nvinfo : EIATTR_VRC_CTA_INIT_COUNT
	.align		4
        /*0084*/ 	.byte	0x02, 0x4a
	.zero		1
	.zero		1


	//----- nvinfo : EIATTR_EXIT_INSTR_OFFSETS
	.align		4
        /*0088*/ 	.byte	0x04, 0x1c
        /*008a*/ 	.short	(.L_123 - .L_122)


	//   ....[0]....
.L_122:
        /*008c*/ 	.word	0x00000070


	//   ....[1]....
        /*0090*/ 	.word	0x000000c0


	//----- nvinfo : EIATTR_CRS_STACK_SIZE
	.align		4
.L_123:
        /*0094*/ 	.byte	0x04, 0x1e
        /*0096*/ 	.short	(.L_125 - .L_124)
.L_124:
        /*0098*/ 	.word	0x00000000


	//----- nvinfo : EIATTR_CBANK_PARAM_SIZE
	.align		4
.L_125:
        /*009c*/ 	.byte	0x03, 0x19
        /*009e*/ 	.short	0x0034


	//----- nvinfo : EIATTR_PARAM_CBANK
	.align		4
        /*00a0*/ 	.byte	0x04, 0x0a
        /*00a2*/ 	.short	(.L_127 - .L_126)
	.align		4
.L_126:
        /*00a4*/ 	.word	index@(.nv.constant0._Z23cudaBuildTreeFromLeavesPiiS_S_S_S_i)
        /*00a8*/ 	.short	0x0380
        /*00aa*/ 	.short	0x0034


	//----- nvinfo : EIATTR_SW_WAR
	.align		4
.L_127:
        /*00ac*/ 	.byte	0x04, 0x36
        /*00ae*/ 	.short	(.L_129 - .L_128)
.L_128:
        /*00b0*/ 	.word	0x00000008
.L_129:


//--------------------- .nv.info._Z21cudaFindLeavesThreadsPiS_S_S_i --------------------------
	.section	.nv.info._Z21cudaFindLeavesThreadsPiS_S_S_i,"",@"SHT_CUDA_INFO"
	.sectionflags	@""
	.align	4


	//----- nvinfo : EIATTR_CUDA_API_VERSION
	.align		4
        /*0000*/ 	.byte	0x04, 0x37
        /*0002*/ 	.short	(.L_131 - .L_130)
.L_130:
        /*0004*/ 	.word	0x00000082


	//----- nvinfo : EIATTR_KPARAM_INFO
	.align		4
.L_131:
        /*0008*/ 	.byte	0x04, 0x17
        /*000a*/ 	.short	(.L_133 - .L_132)
.L_132:
        /*000c*/ 	.word	0x00000000
        /*0010*/ 	.short	0x0004
        /*0012*/ 	.short	0x0020
        /*0014*/ 	.byte	0x00, 0xf0, 0x11, 0x00


	//----- nvinfo : EIATTR_KPARAM_INFO
	.align		4
.L_133:
        /*0018*/ 	.byte	0x04, 0x17
        /*001a*/ 	.short	(.L_135 - .L_134)
.L_134:
        /*001c*/ 	.word	0x00000000
        /*0020*/ 	.short	0x0003
        /*0022*/ 	.short	0x0018
        /*0024*/ 	.byte	0x00, 0xf5, 0x21, 0x00


	//----- nvinfo : EIATTR_KPARAM_INFO
	.align		4
.L_135:
        /*0028*/ 	.byte	0x04, 0x17
        /*002a*/ 	.short	(.L_137 - .L_136)
.L_136:
        /*002c*/ 	.word	0x00000000
        /*0030*/ 	.short	0x0002
        /*0032*/ 	.short	0x0010
        /*0034*/ 	.byte	0x00, 0xf5, 0x21, 0x00


	//----- nvinfo : EIATTR_KPARAM_INFO
	.align		4
.L_137:
        /*0038*/ 	.byte	0x04, 0x17
        /*003a*/ 	.short	(.L_139 - .L_138)
.L_138:
        /*003c*/ 	.word	0x00000000
        /*0040*/ 	.short	0x0001
        /*0042*/ 	.short	0x0008
        /*0044*/ 	.byte	0x00, 0xf5, 0x21, 0x00


	//----- nvinfo : EIATTR_KPARAM_INFO
	.align		4
.L_139:
        /*0048*/ 	.byte	0x04, 0x17
        /*004a*/ 	.short	(.L_141 - .L_140)
.L_140:
        /*004c*/ 	.word	0x00000000
        /*0050*/ 	.short	0x0000
        /*0052*/ 	.short	0x0000
        /*0054*/ 	.byte	0x00, 0xf5, 0x21, 0x00


	//----- nvinfo : EIATTR_SPARSE_MMA_MASK
	.align		4
.L_141:
        /*0058*/ 	.byte	0x03, 0x50
        /*005a*/ 	.short	0x0000


	//----- nvinfo : EIATTR_MAXREG_COUNT
	.align		4
        /*005c*/ 	.byte	0x03, 0x1b
        /*005e*/ 	.short	0x00ff


	//----- nvinfo : EIATTR_MERCURY_ISA_VERSION
	.align		4
        /*0060*/ 	.byte	0x03, 0x5f
        /*0062*/ 	.short	0x0101


	//----- nvinfo : EIATTR_INT_WARP_WIDE_INSTR_OFFSETS
	.align		4
        /*0064*/ 	.byte	0x04, 0x31
        /*0066*/ 	.short	(.L_143 - .L_142)


	//   ....[0]....
.L_142:
        /*0068*/ 	.word	0x00000220


	//   ....[1]....
        /*006c*/ 	.word	0x000002e0


	//----- nvinfo : EIATTR_VRC_CTA_INIT_COUNT
	.align		4
.L_143:
        /*0070*/ 	.byte	0x02, 0x4a
	.zero		1
	.zero		1


	//----- nvinfo : EIATTR_EXIT_INSTR_OFFSETS
	.align		4
        /*0074*/ 	.byte	0x04, 0x1c
        /*0076*/ 	.short	(.L_145 - .L_144)


	//   ....[0]....
.L_144:
        /*0078*/ 	.word	0x00000200


	//   ....[1]....
        /*007c*/ 	.word	0x000003c0


	//----- nvinfo : EIATTR_CBANK_PARAM_SIZE
	.align		4
.L_145:
        /*0080*/ 	.byte	0x03, 0x19
        /*0082*/ 	.short	0x0024


	//----- nvinfo : EIATTR_PARAM_CBANK
	.align		4
        /*0084*/ 	.byte	0x04, 0x0a
        /*0086*/ 	.short	(.L_147 - .L_146)
	.align		4
.L_146:
        /*0088*/ 	.word	index@(.nv.constant0._Z21cudaFindLeavesThreadsPiS_S_S_i)
        /*008c*/ 	.short	0x0380
        /*008e*/ 	.short	0x0024


	//----- nvinfo : EIATTR_SW_WAR
	.align		4
.L_147:
        /*0090*/ 	.byte	0x04, 0x36
        /*0092*/ 	.short	(.L_149 - .L_148)
.L_148:
        /*0094*/ 	.word	0x00000008
.L_149:


//--------------------- .nv.callgraph             --------------------------
	.section	.nv.callgraph,"",@"SHT_CUDA_CALLGRAPH"
	.align	4
	.sectionentsize	8
	.align		4
        /*0000*/ 	.word	0x00000000
	.align		4
        /*0004*/ 	.word	0xffffffff
	.align		4
        /*0008*/ 	.word	0x00000000
	.align		4
        /*000c*/ 	.word	0xfffffffe
	.align		4
        /*0010*/ 	.word	0x00000000
	.align		4
        /*0014*/ 	.word	0xfffffffd
	.align		4
        /*0018*/ 	.word	0x00000000
	.align		4
        /*001c*/ 	.word	0xfffffffc


//--------------------- .text._Z26cudaCombineFromQueueThreadPiiiS_S_ --------------------------
	.section	.text._Z26cudaCombineFromQueueThreadPiiiS_S_,"ax",@progbits
	.align	128
        .global         _Z26cudaCombineFromQueueThreadPiiiS_S_
        .type           _Z26cudaCombineFromQueueThreadPiiiS_S_,@function
        .size           _Z26cudaCombineFromQueueThreadPiiiS_S_,(.L_x_82 - _Z26cudaCombineFromQueueThreadPiiiS_S_)
        .other          _Z26cudaCombineFromQueueThreadPiiiS_S_,@"STO_CUDA_ENTRY STV_DEFAULT"
_Z26cudaCombineFromQueueThreadPiiiS_S_:
.text._Z26cudaCombineFromQueueThreadPiiiS_S_:
[----:B------:R-:W-:Y:S01]  /*0000*/  LDC R1, c[0x0][0x37c] ;  /* 0x0000df00ff017b82 */ /* 0x000fe20000000800 */
[----:B------:R-:W0:Y:S07]  /*0010*/  S2R R3, SR_TID.X ;  /* 0x0000000000037919 */ /* 0x000e2e0000002100 */
[----:B------:R-:W0:Y:S01]  /*0020*/  S2UR UR4, SR_CTAID.X ;  /* 0x00000000000479c3 */ /* 0x000e220000002500 */
[----:B------:R-:W1:Y:S07]  /*0030*/  LDCU.64 UR6, c[0x0][0x388] ;  /* 0x00007100ff0677ac */ /* 0x000e6e0008000a00 */
[----:B------:R-:W0:Y:S02]  /*0040*/  LDC R0, c[0x0][0x360] ;  /* 0x0000d800ff007b82 */ /* 0x000e240000000800 */
[----:B0-----:R-:W-:-:S04]  /*0050*/  IMAD R0, R0, UR4, R3 ;  /* 0x0000000400007c24 */ /* 0x001fc8000f8e0203 */
[----:B-1----:R-:W-:-:S05]  /*0060*/  VIADD R5, R0, UR6 ;  /* 0x0000000600057c36 */ /* 0x002fca0008000000 */
[----:B------:R-:W-:-:S13]  /*0070*/  ISETP.GE.AND P0, PT, R5, UR7, PT ;  /* 0x0000000705007c0c */ /* 0x000fda000bf06270 */
[----:B------:R-:W-:Y:S05]  /*0080*/  @P0 EXIT ;  /* 0x000000000000094d */ /* 0x000fea0003800000 */
[----:B------:R-:W0:Y:S01]  /*0090*/  LDC.64 R2, c[0x0][0x390] ;  /* 0x0000e400ff027b82 */ /* 0x000e220000000a00 */
[----:B------:R-:W1:Y:S01]  /*00a0*/  LDCU.64 UR6, c[0x0][0x358] ;  /* 0x00006b00ff0677ac */ /* 0x000e620008000a00 */
[----:B0-----:R-:W-:-:S05]  /*00b0*/  IMAD.WIDE R2, R5, 0x4, R2 ;  /* 0x0000000405027825 */ /* 0x001fca00078e0202 */
[----:B-1----:R0:W5:Y:S01]  /*00c0*/  LDG.E R51, desc[UR6][R2.64] ;  /* 0x0000000602337981 */ /* 0x002162000c1e1900 */
[----:B------:R-:W-:Y:S01]  /*00d0*/  IMAD.MOV.U32 R50, RZ, RZ, RZ ;  /* 0x000000ffff327224 */ /* 0x000fe200078e00ff */
[----:B------:R-:W-:Y:S02]  /*00e0*/  CS2R R48, SRZ ;  /* 0x0000000000307805 */ /* 0x000fe4000001ff00 */
[----:B------:R-:W-:Y:S02]  /*00f0*/  CS2R R46, SRZ ;  /* 0x00000000002e7805 */ /* 0x000fe4000001ff00 */
[----:B------:R-:W-:Y:S02]  /*0100*/  CS2R R44, SRZ ;  /* 0x00000000002c7805 */ /* 0x000fe4000001ff00 */
[----:B------:R-:W-:Y:S02]  /*0110*/  CS2R R42, SRZ ;  /* 0x00000000002a7805 */ /* 0x000fe4000001ff00 */
[----:B------:R-:W-:-:S02]  /*0120*/  CS2R R40, SRZ ;  /* 0x0000000000287805 */ /* 0x000fc4000001ff00 */
[----:B------:R-:W-:Y:S02]  /*0130*/  CS2R R38, SRZ ;  /* 0x0000000000267805 */ /* 0x000fe4000001ff00 */
        /* <DEDUP_REMOVED lines=14> */
[----:B------:R-:W-:Y:S01]  /*0220*/  CS2R R8, SRZ ;  /* 0x0000000000087805 */ /* 0x000fe2000001ff00 */
[----:B------:R-:W-:Y:S01]  /*0230*/  IMAD.MOV.U32 R55, RZ, RZ, RZ ;  /* 0x000000ffff377224 */ /* 0x000fe200078e00ff */
[----:B------:R-:W-:Y:S01]  /*0240*/  UPLOP3.LUT UP0, UPT, UPT, UPT, UPT, 0x80, 0x8 ;  /* 0x000000000008789c */ /* 0x000fe20003f0f070 */
[----:B------:R-:W-:Y:S01]  /*0250*/  IMAD.MOV.U32 R0, RZ, RZ, RZ ;  /* 0x000000ffff007224 */ /* 0x000fe200078e00ff */
[----:B------:R-:W-:Y:S01]  /*0260*/  UMOV UR4, URZ ;  /* 0x000000ff00047c82 */ /* 0x000fe20008000000 */
[----:B------:R-:W-:-:S02]  /*0270*/  IMAD.MOV.U32 R7, RZ, RZ, RZ ;  /* 0x000000ffff077224 */ /* 0x000fc400078e00ff */
[----:B------:R-:W-:Y:S02]  /*0280*/  IMAD.MOV.U32 R57, RZ, RZ, RZ ;  /* 0x000000ffff397224 */ /* 0x000fe400078e00ff */
[----:B0-----:R-:W-:-:S07]  /*0290*/  IMAD.MOV.U32 R5, RZ, RZ, RZ ;  /* 0x000000ffff057224 */ /* 0x001fce00078e00ff */
.L_x_11:
[----:B0-----:R-:W0:Y:S01]  /*02a0*/  LDCU.64 UR8, c[0x0][0x380] ;  /* 0x00007000ff0877ac */ /* 0x001e220008000a00 */
[----:B------:R-:W-:Y:S02]  /*02b0*/  UPLOP3.LUT UP2, UPT, UPT, UPT, UP0, 0x80, 0x8 ;  /* 0x000000000008789c */ /* 0x000fe40003f4f000 */
[----:B------:R-:W-:Y:S01]  /*02c0*/  UPLOP3.LUT UP1, UPT, UPT, UPT, UPT, 0x80, 0x8 ;  /* 0x000000000008789c */ /* 0x000fe20003f2f070 */
[----:B------:R-:W-:-:S10]  /*02d0*/  UMOV UR5, URZ ;  /* 0x000000ff00057c82 */ /* 0x000fd40008000000 */
.L_x_10:
[----:B------:R-:W-:Y:S02]  /*02e0*/  UIADD3 UR5, UPT, UPT, UR5, UR4, URZ ;  /* 0x0000000405057290 */ /* 0x000fe4000fffe0ff */
[----:B------:R-:W-:Y:S01]  /*02f0*/  UPLOP3.LUT UP3, UPT, UPT, UPT, UP1, 0x80, 0x8 ;  /* 0x000000000008789c */ /* 0x000fe20003f6f010 */
[----:B------:R-:W-:Y:S10]  /*0300*/  BRA.U !UP1, `(.L_x_0) ;  /* 0x00000009094c7547 */ /* 0x000ff4000b800000 */
[----:B------:R-:W-:Y:S05]  /*0310*/  BRA.U UP0, `(.L_x_1) ;  /* 0x0000000100747547 */ /* 0x000fea000b800000 */
[----:B0-----:R-:W-:Y:S02]  /*0320*/  IMAD.U32 R52, RZ, RZ, UR8 ;  /* 0x00000008ff347e24 */ /* 0x001fe4000f8e00ff */
[----:B------:R-:W-:Y:S02]  /*0330*/  IMAD.U32 R53, RZ, RZ, UR9 ;  /* 0x00000009ff357e24 */ /* 0x000fe4000f8e00ff */
[----:B-----5:R-:W-:-:S04]  /*0340*/  IMAD R59, R51, 0xb, RZ ;  /* 0x0000000b333b7824 */ /* 0x020fc800078e02ff */
[----:B------:R-:W-:-:S06]  /*0350*/  IMAD.WIDE R58, R59, 0x4, R52 ;  /* 0x000000043b3a7825 */ /* 0x000fcc00078e0234 */
[----:B------:R-:W2:Y:S02]  /*0360*/  LDG.E R58, desc[UR6][R58.64+0x20] ;  /* 0x000020063a3a7981 */ /* 0x000ea4000c1e1900 */
[----:B--2---:R-:W-:-:S04]  /*0370*/  VIADD R2, R58, UR5 ;  /* 0x000000053a027c36 */ /* 0x004fc80008000000 */
[----:B------:R-:W-:-:S04]  /*0380*/  IMAD R3, R2, 0xb, RZ ;  /* 0x0000000b02037824 */ /* 0x000fc800078e02ff */
[----:B------:R-:W-:-:S05]  /*0390*/  IMAD.WIDE R2, R3, 0x4, R52 ;  /* 0x0000000403027825 */ /* 0x000fca00078e0234 */
[----:B------:R-:W2:Y:S04]  /*03a0*/  LDG.E R4, desc[UR6][R2.64] ;  /* 0x0000000602047981 */ /* 0x000ea8000c1e1900 */
[----:B------:R-:W3:Y:S01]  /*03b0*/  LDG.E R54, desc[UR6][R2.64+0x4] ;  /* 0x0000040602367981 */ /* 0x000ee2000c1e1900 */
[C---:B--2---:R-:W-:Y:S02]  /*03c0*/  LOP3.LUT R61, R4.reuse, 0xff, RZ, 0xc0, !PT ;  /* 0x000000ff043d7812 */ /* 0x044fe400078ec0ff */
[----:B------:R-:W-:Y:S02]  /*03d0*/  LEA.HI R5, R4, R5, RZ, 0x8 ;  /* 0x0000000504057211 */ /* 0x000fe400078f40ff */
[--C-:B------:R-:W-:Y:S01]  /*03e0*/  SHF.R.U32.HI R6, RZ, 0x10, R4.reuse ;  /* 0x00000010ff067819 */ /* 0x100fe20000011604 */
[----:B------:R-:W-:Y:S01]  /*03f0*/  IMAD.IADD R8, R8, 0x1, R61 ;  /* 0x0000000108087824 */ /* 0x000fe200078e023d */
[----:B------:R-:W-:-:S02]  /*0400*/  SHF.R.U32.HI R4, RZ, 0x8, R4 ;  /* 0x00000008ff047819 */ /* 0x000fc40000011604 */
[----:B---3--:R-:W-:Y:S02]  /*0410*/  SHF.R.U32.HI R2, RZ, 0x8, R54 ;  /* 0x00000008ff027819 */ /* 0x008fe40000011636 */
[----:B------:R-:W-:Y:S02]  /*0420*/  LOP3.LUT R4, R4, 0xff, RZ, 0xc0, !PT ;  /* 0x000000ff04047812 */ /* 0x000fe400078ec0ff */
[----:B------:R-:W-:Y:S02]  /*0430*/  LOP3.LUT R6, R6, 0xff, RZ, 0xc0, !PT ;  /* 0x000000ff06067812 */ /* 0x000fe400078ec0ff */
[----:B------:R-:W-:Y:S01]  /*0440*/  LOP3.LUT R59, R54, 0xff, RZ, 0xc0, !PT ;  /* 0x000000ff363b7812 */ /* 0x000fe200078ec0ff */
[----:B------:R-:W-:Y:S01]  /*0450*/  IMAD.IADD R7, R7, 0x1, R4 ;  /* 0x0000000107077824 */ /* 0x000fe200078e0204 */
[----:B------:R-:W-:Y:S01]  /*0460*/  SHF.R.U32.HI R4, RZ, 0x10, R54 ;  /* 0x00000010ff047819 */ /* 0x000fe20000011636 */
[----:B------:R-:W-:Y:S01]  /*0470*/  IMAD.IADD R57, R57, 0x1, R6 ;  /* 0x0000000139397824 */ /* 0x000fe200078e0206 */
[----:B------:R-:W-:Y:S01]  /*0480*/  LOP3.LUT R2, R2, 0xff, RZ, 0xc0, !PT ;  /* 0x000000ff02027812 */ /* 0x000fe200078ec0ff */
[----:B------:R-:W-:Y:S01]  /*0490*/  IMAD.IADD R18, R18, 0x1, R59 ;  /* 0x0000000112127824 */ /* 0x000fe200078e023b */
[----:B------:R-:W-:-:S02]  /*04a0*/  LOP3.LUT R3, R4, 0xff, RZ, 0xc0, !PT ;  /* 0x000000ff04037812 */ /* 0x000fc400078ec0ff */
[----:B------:R-:W-:Y:S01]  /*04b0*/  LEA.HI R15, R54, R15, RZ, 0x8 ;  /* 0x0000000f360f7211 */ /* 0x000fe200078f40ff */
[----:B------:R-:W-:Y:S02]  /*04c0*/  IMAD.IADD R17, R17, 0x1, R2 ;  /* 0x0000000111117824 */ /* 0x000fe400078e0202 */
[----:B------:R-:W-:Y:S01]  /*04d0*/  IMAD.IADD R16, R16, 0x1, R3 ;  /* 0x0000000110107824 */ /* 0x000fe200078e0203 */
[----:B------:R-:W-:Y:S06]  /*04e0*/  BRA `(.L_x_2) ;  /* 0x00000000006c7947 */ /* 0x000fec0003800000 */
.L_x_1:
[----:B------:R-:W1:Y:S01]  /*04f0*/  LDC.64 R52, c[0x0][0x380] ;  /* 0x0000e000ff347b82 */ /* 0x000e620000000a00 */
[----:B-----5:R-:W-:-:S04]  /*0500*/  IMAD R59, R51, 0xb, RZ ;  /* 0x0000000b333b7824 */ /* 0x020fc800078e02ff */
[----:B-1----:R-:W-:-:S06]  /*0510*/  IMAD.WIDE R58, R59, 0x4, R52 ;  /* 0x000000043b3a7825 */ /* 0x002fcc00078e0234 */
        /* <DEDUP_REMOVED lines=8> */
[----:B---3--:R-:W-:Y:S01]  /*05a0*/  SHF.R.U32.HI R2, RZ, 0x8, R54 ;  /* 0x00000008ff027819 */ /* 0x008fe20000011636 */
[----:B------:R-:W-:Y:S01]  /*05b0*/  IMAD.IADD R10, R10, 0x1, R4 ;  /* 0x000000010a0a7824 */ /* 0x000fe200078e0204 */
[----:B------:R-:W-:-:S02]  /*05c0*/  SHF.R.U32.HI R4, RZ, 0x10, R61 ;  /* 0x00000010ff047819 */ /* 0x000fc4000001163d */
[----:B------:R-:W-:Y:S02]  /*05d0*/  SHF.R.U32.HI R61, RZ, 0x8, R61 ;  /* 0x00000008ff3d7819 */ /* 0x000fe4000001163d */
        /* <DEDUP_REMOVED lines=11> */
[----:B------:R-:W-:-:S07]  /*0690*/  IMAD.IADD R12, R12, 0x1, R3 ;  /* 0x000000010c0c7824 */ /* 0x000fce00078e0203 */
.L_x_2:
[----:B------:R-:W-:-:S04]  /*06a0*/  VIADD R58, R58, UR5 ;  /* 0x000000053a3a7c36 */ /* 0x000fc80008000000 */
[----:B------:R-:W-:-:S04]  /*06b0*/  IMAD R3, R58, 0xb, RZ ;  /* 0x0000000b3a037824 */ /* 0x000fc800078e02ff */
[----:B------:R-:W-:-:S05]  /*06c0*/  IMAD.WIDE R2, R3, 0x4, R52 ;  /* 0x0000000403027825 */ /* 0x000fca00078e0234 */
[----:B------:R-:W2:Y:S04]  /*06d0*/  LDG.E R54, desc[UR6][R2.64+0x8] ;  /* 0x0000080602367981 */ /* 0x000ea8000c1e1900 */
[----:B------:R-:W3:Y:S04]  /*06e0*/  LDG.E R4, desc[UR6][R2.64+0xc] ;  /* 0x00000c0602047981 */ /* 0x000ee8000c1e1900 */
[----:B------:R1:W5:Y:S04]  /*06f0*/  LDG.E R52, desc[UR6][R2.64+0x10] ;  /* 0x0000100602347981 */ /* 0x000368000c1e1900 */
[----:B------:R1:W5:Y:S01]  /*0700*/  LDG.E R6, desc[UR6][R2.64+0x14] ;  /* 0x0000140602067981 */ /* 0x000362000c1e1900 */
[----:B--2---:R-:W-:-:S02]  /*0710*/  LOP3.LUT R53, R54, 0xff, RZ, 0xc0, !PT ;  /* 0x000000ff36357812 */ /* 0x004fc400078ec0ff */
[----:B------:R-:W-:Y:S02]  /*0720*/  LEA.HI R23, R54, R23, RZ, 0x8 ;  /* 0x0000001736177211 */ /* 0x000fe400078f40ff */
[----:B---3--:R-:W-:Y:S01]  /*0730*/  LEA.HI R27, R4, R27, RZ, 0x8 ;  /* 0x0000001b041b7211 */ /* 0x008fe200078f40ff */
[----:B------:R-:W-:Y:S01]  /*0740*/  IMAD.IADD R26, R26, 0x1, R53 ;  /* 0x000000011a1a7824 */ /* 0x000fe200078e0235 */
[--C-:B------:R-:W-:Y:S02]  /*0750*/  SHF.R.U32.HI R53, RZ, 0x10, R54.reuse ;  /* 0x00000010ff357819 */ /* 0x100fe40000011636 */
[----:B------:R-:W-:Y:S02]  /*0760*/  SHF.R.U32.HI R54, RZ, 0x8, R54 ;  /* 0x00000008ff367819 */ /* 0x000fe40000011636 */
[----:B------:R-:W-:Y:S02]  /*0770*/  LOP3.LUT R53, R53, 0xff, RZ, 0xc0, !PT ;  /* 0x000000ff35357812 */ /* 0x000fe400078ec0ff */
[----:B------:R-:W-:-:S03]  /*0780*/  LOP3.LUT R54, R54, 0xff, RZ, 0xc0, !PT ;  /* 0x000000ff36367812 */ /* 0x000fc600078ec0ff */
[----:B------:R-:W-:Y:S01]  /*0790*/  IMAD.IADD R24, R24, 0x1, R53 ;  /* 0x0000000118187824 */ /* 0x000fe200078e0235 */
[----:B------:R-:W-:Y:S01]  /*07a0*/  LOP3.LUT R53, R4, 0xff, RZ, 0xc0, !PT ;  /* 0x000000ff04357812 */ /* 0x000fe200078ec0ff */
[----:B------:R-:W-:-:S04]  /*07b0*/  IMAD.IADD R25, R25, 0x1, R54 ;  /* 0x0000000119197824 */ /* 0x000fc800078e0236 */
[----:B------:R-:W-:Y:S01]  /*07c0*/  IMAD.IADD R30, R30, 0x1, R53 ;  /* 0x000000011e1e7824 */ /* 0x000fe200078e0235 */
[--C-:B------:R-:W-:Y:S02]  /*07d0*/  SHF.R.U32.HI R53, RZ, 0x10, R4.reuse ;  /* 0x00000010ff357819 */ /* 0x100fe40000011604 */
[----:B------:R-:W-:Y:S02]  /*07e0*/  SHF.R.U32.HI R4, RZ, 0x8, R4 ;  /* 0x00000008ff047819 */ /* 0x000fe40000011604 */
[----:B------:R-:W-:Y:S02]  /*07f0*/  LOP3.LUT R53, R53, 0xff, RZ, 0xc0, !PT ;  /* 0x000000ff35357812 */ /* 0x000fe400078ec0ff */
[----:B------:R-:W-:-:S03]  /*0800*/  LOP3.LUT R4, R4, 0xff, RZ, 0xc0, !PT ;  /* 0x000000ff04047812 */ /* 0x000fc600078ec0ff */
[----:B------:R-:W-:Y:S02]  /*0810*/  IMAD.IADD R28, R28, 0x1, R53 ;  /* 0x000000011c1c7824 */ /* 0x000fe400078e0235 */
[----:B------:R-:W-:Y:S01]  /*0820*/  IMAD.IADD R29, R29, 0x1, R4 ;  /* 0x000000011d1d7824 */ /* 0x000fe200078e0204 */
[----:B-1----:R-:W-:Y:S06]  /*0830*/  BRA.U UP0, `(.L_x_3) ;  /* 0x0000000100547547 */ /* 0x002fec000b800000 */
[----:B------:R-:W2:Y:S04]  /*0840*/  LDG.E R54, desc[UR6][R2.64+0x2c] ;  /* 0x00002c0602367981 */ /* 0x000ea8000c1e1900 */
[----:B------:R-:W3:Y:S01]  /*0850*/  LDG.E R4, desc[UR6][R2.64+0x30] ;  /* 0x0000300602047981 */ /* 0x000ee2000c1e1900 */
[C---:B--2---:R-:W-:Y:S02]  /*0860*/  LOP3.LUT R53, R54.reuse, 0xff, RZ, 0xc0, !PT ;  /* 0x000000ff36357812 */ /* 0x044fe400078ec0ff */
[----:B------:R-:W-:Y:S02]  /*0870*/  LEA.HI R5, R54, R5, RZ, 0x8 ;  /* 0x0000000536057211 */ /* 0x000fe400078f40ff */
[--C-:B------:R-:W-:Y:S01]  /*0880*/  SHF.R.U32.HI R56, RZ, 0x8, R54.reuse ;  /* 0x00000008ff387819 */ /* 0x100fe20000011636 */
[----:B------:R-:W-:Y:S01]  /*0890*/  IMAD.IADD R8, R8, 0x1, R53 ;  /* 0x0000000108087824 */ /* 0x000fe200078e0235 */
[----:B------:R-:W-:-:S02]  /*08a0*/  SHF.R.U32.HI R53, RZ, 0x10, R54 ;  /* 0x00000010ff357819 */ /* 0x000fc40000011636 */
[C---:B---3--:R-:W-:Y:S02]  /*08b0*/  LEA.HI R15, R4.reuse, R15, RZ, 0x8 ;  /* 0x0000000f040f7211 */ /* 0x048fe400078f40ff */
[----:B------:R-:W-:Y:S02]  /*08c0*/  LOP3.LUT R54, R53, 0xff, RZ, 0xc0, !PT ;  /* 0x000000ff35367812 */ /* 0x000fe400078ec0ff */
[----:B------:R-:W-:Y:S02]  /*08d0*/  LOP3.LUT R53, R4, 0xff, RZ, 0xc0, !PT ;  /* 0x000000ff04357812 */ /* 0x000fe400078ec0ff */
[----:B------:R-:W-:Y:S01]  /*08e0*/  LOP3.LUT R56, R56, 0xff, RZ, 0xc0, !PT ;  /* 0x000000ff38387812 */ /* 0x000fe200078ec0ff */
[----:B------:R-:W-:Y:S02]  /*08f0*/  IMAD.IADD R57, R57, 0x1, R54 ;  /* 0x0000000139397824 */ /* 0x000fe400078e0236 */
[----:B------:R-:W-:Y:S01]  /*0900*/  IMAD.IADD R18, R18, 0x1, R53 ;  /* 0x0000000112127824 */ /* 0x000fe200078e0235 */
[----:B------:R-:W-:Y:S01]  /*0910*/  SHF.R.U32.HI R53, RZ, 0x10, R4 ;  /* 0x00000010ff357819 */ /* 0x000fe20000011604 */
[----:B------:R-:W-:Y:S01]  /*0920*/  IMAD.IADD R7, R7, 0x1, R56 ;  /* 0x0000000107077824 */ /* 0x000fe200078e0238 */
[----:B------:R-:W-:-:S02]  /*0930*/  SHF.R.U32.HI R4, RZ, 0x8, R4 ;  /* 0x00000008ff047819 */ /* 0x000fc40000011604 */
[----:B------:R-:W-:Y:S02]  /*0940*/  LOP3.LUT R53, R53, 0xff, RZ, 0xc0, !PT ;  /* 0x000000ff35357812 */ /* 0x000fe400078ec0ff */
[----:B------:R-:W-:-:S03]  /*0950*/  LOP3.LUT R4, R4, 0xff, RZ, 0xc0, !PT ;  /* 0x000000ff04047812 */ /* 0x000fc600078ec0ff */
[----:B------:R-:W-:Y:S02]  /*0960*/  IMAD.IADD R16, R16, 0x1, R53 ;  /* 0x0000000110107824 */ /* 0x000fe400078e0235 */
[----:B------:R-:W-:Y:S01]  /*0970*/  IMAD.IADD R17, R17, 0x1, R4 ;  /* 0x0000000111117824 */ /* 0x000fe200078e0204 */
[----:B------:R-:W-:Y:S06]  /*0980*/  BRA `(.L_x_4) ;  /* 0x0000000000507947 */ /* 0x000fec0003800000 */
.L_x_3:
[----:B------:R-:W2:Y:S04]  /*0990*/  LDG.E R53, desc[UR6][R2.64+0x2c] ;  /* 0x00002c0602357981 */ /* 0x000ea8000c1e1900 */
[----:B------:R-:W3:Y:S01]  /*09a0*/  LDG.E R4, desc[UR6][R2.64+0x30] ;  /* 0x0000300602047981 */ /* 0x000ee2000c1e1900 */
[C---:B--2---:R-:W-:Y:S02]  /*09b0*/  LOP3.LUT R59, R53.reuse, 0xff, RZ, 0xc0, !PT ;  /* 0x000000ff353b7812 */ /* 0x044fe400078ec0ff */
[----:B------:R-:W-:Y:S02]  /*09c0*/  LEA.HI R0, R53, R0, RZ, 0x8 ;  /* 0x0000000035007211 */ /* 0x000fe400078f40ff */
[----:B------:R-:W-:Y:S01]  /*09d0*/  SHF.R.U32.HI R54, RZ, 0x10, R53 ;  /* 0x00000010ff367819 */ /* 0x000fe20000011635 */
        /* <DEDUP_REMOVED lines=14> */
[----:B------:R-:W-:-:S07]  /*0ac0*/  IMAD.IADD R13, R13, 0x1, R4 ;  /* 0x000000010d0d7824 */ /* 0x000fce00078e0204 */
.L_x_4:
[----:B------:R-:W2:Y:S04]  /*0ad0*/  LDG.E R58, desc[UR6][R2.64+0x34] ;  /* 0x00003406023a7981 */ /* 0x000ea8000c1e1900 */
[----:B------:R-:W3:Y:S04]  /*0ae0*/  LDG.E R54, desc[UR6][R2.64+0x38] ;  /* 0x0000380602367981 */ /* 0x000ee8000c1e1900 */
[----:B------:R-:W5:Y:S04]  /*0af0*/  LDG.E R4, desc[UR6][R2.64+0x3c] ;  /* 0x00003c0602047981 */ /* 0x000f68000c1e1900 */
[----:B------:R1:W5:Y:S01]  /*0b00*/  LDG.E R56, desc[UR6][R2.64+0x40] ;  /* 0x0000400602387981 */ /* 0x000362000c1e1900 */
[----:B--2---:R-:W-:-:S02]  /*0b10*/  LOP3.LUT R53, R58, 0xff, RZ, 0xc0, !PT ;  /* 0x000000ff3a357812 */ /* 0x004fc400078ec0ff */
[----:B------:R-:W-:Y:S02]  /*0b20*/  LEA.HI R23, R58, R23, RZ, 0x8 ;  /* 0x000000173a177211 */ /* 0x000fe400078f40ff */
[----:B---3--:R-:W-:Y:S01]  /*0b30*/  LEA.HI R27, R54, R27, RZ, 0x8 ;  /* 0x0000001b361b7211 */ /* 0x008fe200078f40ff */
[----:B------:R-:W-:Y:S01]  /*0b40*/  IMAD.IADD R26, R26, 0x1, R53 ;  /* 0x000000011a1a7824 */ /* 0x000fe200078e0235 */
[----:B------:R-:W-:Y:S02]  /*0b50*/  SHF.R.U32.HI R53, RZ, 0x10, R58 ;  /* 0x00000010ff357819 */ /* 0x000fe4000001163a */
[----:B-1----:R-:W-:Y:S02]  /*0b60*/  SHF.R.U32.HI R2, RZ, 0x10, R54 ;  /* 0x00000010ff027819 */ /* 0x002fe40000011636 */
[----:B------:R-:W-:Y:S02]  /*0b70*/  LOP3.LUT R53, R53, 0xff, RZ, 0xc0, !PT ;  /* 0x000000ff35357812 */ /* 0x000fe400078ec0ff */
[----:B------:R-:W-:-:S02]  /*0b80*/  SHF.R.U32.HI R58, RZ, 0x8, R58 ;  /* 0x00000008ff3a7819 */ /* 0x000fc4000001163a */
[----:B------:R-:W-:Y:S01]  /*0b90*/  LOP3.LUT R3, R2, 0xff, RZ, 0xc0, !PT ;  /* 0x000000ff02037812 */ /* 0x000fe200078ec0ff */
[----:B------:R-:W-:Y:S01]  /*0ba0*/  IMAD.IADD R24, R24, 0x1, R53 ;  /* 0x0000000118187824 */ /* 0x000fe200078e0235 */
[----:B------:R-:W-:Y:S02]  /*0bb0*/  LOP3.LUT R53, R54, 0xff, RZ, 0xc0, !PT ;  /* 0x000000ff36357812 */ /* 0x000fe400078ec0ff */
[----:B------:R-:W-:Y:S01]  /*0bc0*/  SHF.R.U32.HI R54, RZ, 0x8, R54 ;  /* 0x00000008ff367819 */ /* 0x000fe20000011636 */
[----:B------:R-:W-:Y:S01]  /*0bd0*/  IMAD.IADD R28, R28, 0x1, R3 ;  /* 0x000000011c1c7824 */ /* 0x000fe200078e0203 */
[----:B------:R-:W-:Y:S01]  /*0be0*/  LOP3.LUT R58, R58, 0xff, RZ, 0xc0, !PT ;  /* 0x000000ff3a3a7812 */ /* 0x000fe200078ec0ff */
[----:B------:R-:W-:Y:S01]  /*0bf0*/  IMAD.IADD R30, R30, 0x1, R53 ;  /* 0x000000011e1e7824 */ /* 0x000fe200078e0235 */
[----:B------:R-:W-:-:S03]  /*0c00*/  LOP3.LUT R54, R54, 0xff, RZ, 0xc0, !PT ;  /* 0x000000ff36367812 */ /* 0x000fc600078ec0ff */
[----:B------:R-:W-:Y:S02]  /*0c10*/  IMAD.IADD R25, R25, 0x1, R58 ;  /* 0x0000000119197824 */ /* 0x000fe400078e023a */
[----:B------:R-:W-:Y:S01]  /*0c20*/  IMAD.IADD R29, R29, 0x1, R54 ;  /* 0x000000011d1d7824 */ /* 0x000fe200078e0236 */
[----:B------:R-:W-:Y:S06]  /*0c30*/  BRA `(.L_x_5) ;  /* 0x0000000800487947 */ /* 0x000fec0003800000 */
.L_x_0:
        /* <DEDUP_REMOVED lines=30> */
.L_x_6:
        /* <DEDUP_REMOVED lines=27> */
.L_x_7:
        /* <DEDUP_REMOVED lines=47> */
.L_x_8:
        /* <DEDUP_REMOVED lines=20> */
.L_x_9:
        /* <DEDUP_REMOVED lines=21> */
[----:B------:R-:W-:-:S07]  /*1550*/  IMAD.IADD R33, R33, 0x1, R54 ;  /* 0x0000000121217824 */ /* 0x000fce00078e0236 */
.L_x_5:
[----:B-----5:R-:W-:Y:S01]  /*1560*/  SHF.R.U32.HI R2, RZ, 0x8, R56 ;  /* 0x00000008ff027819 */ /* 0x020fe20000011638 */
[----:B------:R-:W-:Y:S01]  /*1570*/  UPLOP3.LUT UP1, UPT, UPT, UPT, UPT, 0x40, 0x4 ;  /* 0x000000000004789c */ /* 0x000fe20003f2e870 */
[----:B------:R-:W-:Y:S01]  /*1580*/  LOP3.LUT R3, R56, 0xff, RZ, 0xc0, !PT ;  /* 0x000000ff38037812 */ /* 0x000fe200078ec0ff */
[----:B------:R-:W-:Y:S01]  /*1590*/  UMOV UR5, 0x2 ;  /* 0x0000000200057882 */ /* 0x000fe20000000000 */
[----:B------:R-:W-:Y:S02]  /*15a0*/  LOP3.LUT R2, R2, 0xff, RZ, 0xc0, !PT ;  /* 0x000000ff02027812 */ /* 0x000fe400078ec0ff */
[----:B------:R-:W-:Y:S01]  /*15b0*/  LOP3.LUT R53, R52, 0xff, RZ, 0xc0, !PT ;  /* 0x000000ff34357812 */ /* 0x000fe200078ec0ff */
[----:B------:R-:W-:Y:S01]  /*15c0*/  IMAD.IADD R50, R3, 0x1, R50 ;  /* 0x0000000103327824 */ /* 0x000fe200078e0232 */
[----:B------:R-:W-:Y:S01]  /*15d0*/  LOP3.LUT R3, R6, 0xff, RZ, 0xc0, !PT ;  /* 0x000000ff06037812 */ /* 0x000fe200078ec0ff */
[----:B------:R-:W-:Y:S01]  /*15e0*/  IMAD.IADD R49, R2, 0x1, R49 ;  /* 0x0000000102317824 */ /* 0x000fe200078e0231 */
[----:B------:R-:W-:Y:S01]  /*15f0*/  SHF.R.U32.HI R2, RZ, 0x8, R6 ;  /* 0x00000008ff027819 */ /* 0x000fe20000011606 */
[----:B------:R-:W-:Y:S01]  /*1600*/  IMAD.IADD R42, R53, 0x1, R42 ;  /* 0x00000001352a7824 */ /* 0x000fe200078e022a */
[----:B------:R-:W-:Y:S01]  /*1610*/  LEA.HI R47, R56, R47, RZ, 0x8 ;  /* 0x0000002f382f7211 */ /* 0x000fe200078f40ff */
[----:B------:R-:W-:Y:S01]  /*1620*/  IMAD.IADD R46, R3, 0x1, R46 ;  /* 0x00000001032e7824 */ /* 0x000fe200078e022e */
[----:B------:R-:W-:-:S02]  /*1630*/  LEA.HI R43, R6, R43, RZ, 0x8 ;  /* 0x0000002b062b7211 */ /* 0x000fc400078f40ff */
[----:B------:R-:W-:Y:S02]  /*1640*/  LOP3.LUT R2, R2, 0xff, RZ, 0xc0, !PT ;  /* 0x000000ff02027812 */ /* 0x000fe400078ec0ff */
[----:B------:R-:W-:Y:S02]  /*1650*/  SHF.R.U32.HI R56, RZ, 0x10, R56 ;  /* 0x00000010ff387819 */ /* 0x000fe40000011638 */
[----:B------:R-:W-:Y:S01]  /*1660*/  SHF.R.U32.HI R6, RZ, 0x10, R6 ;  /* 0x00000010ff067819 */ /* 0x000fe20000011606 */
[----:B------:R-:W-:Y:S01]  /*1670*/  IMAD.IADD R45, R2, 0x1, R45 ;  /* 0x00000001022d7824 */ /* 0x000fe200078e022d */
[----:B------:R-:W-:Y:S02]  /*1680*/  LOP3.LUT R3, R56, 0xff, RZ, 0xc0, !PT ;  /* 0x000000ff38037812 */ /* 0x000fe400078ec0ff */
[----:B------:R-:W-:Y:S02]  /*1690*/  LOP3.LUT R53, R6, 0xff, RZ, 0xc0, !PT ;  /* 0x000000ff06357812 */ /* 0x000fe400078ec0ff */
[----:B------:R-:W-:Y:S01]  /*16a0*/  LOP3.LUT R59, R4, 0xff, RZ, 0xc0, !PT ;  /* 0x000000ff043b7812 */ /* 0x000fe200078ec0ff */
[----:B------:R-:W-:Y:S01]  /*16b0*/  IMAD.IADD R48, R3, 0x1, R48 ;  /* 0x0000000103307824 */ /* 0x000fe200078e0230 */
[----:B------:R-:W-:Y:S01]  /*16c0*/  LEA.HI R39, R52, R39, RZ, 0x8 ;  /* 0x0000002734277211 */ /* 0x000fe200078f40ff */
[----:B------:R-:W-:Y:S01]  /*16d0*/  IMAD.IADD R44, R53, 0x1, R44 ;  /* 0x00000001352c7824 */ /* 0x000fe200078e022c */
[----:B------:R-:W-:Y:S01]  /*16e0*/  SHF.R.U32.HI R2, RZ, 0x8, R52 ;  /* 0x00000008ff027819 */ /* 0x000fe20000011634 */
[----:B------:R-:W-:Y:S01]  /*16f0*/  IMAD.IADD R38, R59, 0x1, R38 ;  /* 0x000000013b267824 */ /* 0x000fe200078e0226 */
[----:B------:R-:W-:-:S02]  /*1700*/  LEA.HI R35, R4, R35, RZ, 0x8 ;  /* 0x0000002304237211 */ /* 0x000fc400078f40ff */
[----:B------:R-:W-:Y:S02]  /*1710*/  SHF.R.U32.HI R6, RZ, 0x8, R4 ;  /* 0x00000008ff067819 */ /* 0x000fe40000011604 */
[----:B------:R-:W-:Y:S02]  /*1720*/  SHF.R.U32.HI R52, RZ, 0x10, R52 ;  /* 0x00000010ff347819 */ /* 0x000fe40000011634 */
[----:B------:R-:W-:Y:S02]  /*1730*/  SHF.R.U32.HI R4, RZ, 0x10, R4 ;  /* 0x00000010ff047819 */ /* 0x000fe40000011604 */
[----:B------:R-:W-:Y:S02]  /*1740*/  LOP3.LUT R2, R2, 0xff, RZ, 0xc0, !PT ;  /* 0x000000ff02027812 */ /* 0x000fe400078ec0ff */
[----:B------:R-:W-:Y:S02]  /*1750*/  LOP3.LUT R3, R52, 0xff, RZ, 0xc0, !PT ;  /* 0x000000ff34037812 */ /* 0x000fe400078ec0ff */
[----:B------:R-:W-:Y:S01]  /*1760*/  LOP3.LUT R6, R6, 0xff, RZ, 0xc0, !PT ;  /* 0x000000ff06067812 */ /* 0x000fe200078ec0ff */
[----:B------:R-:W-:Y:S01]  /*1770*/  IMAD.IADD R41, R2, 0x1, R41 ;  /* 0x0000000102297824 */ /* 0x000fe200078e0229 */
[----:B------:R-:W-:Y:S01]  /*1780*/  LOP3.LUT R53, R4, 0xff, RZ, 0xc0, !PT ;  /* 0x000000ff04357812 */ /* 0x000fe200078ec0ff */
[----:B------:R-:W-:-:S02]  /*1790*/  IMAD.IADD R40, R3, 0x1, R40 ;  /* 0x0000000103287824 */ /* 0x000fc400078e0228 */
[----:B------:R-:W-:Y:S02]  /*17a0*/  IMAD.IADD R37, R6, 0x1, R37 ;  /* 0x0000000106257824 */ /* 0x000fe400078e0225 */
[----:B------:R-:W-:Y:S01]  /*17b0*/  IMAD.IADD R36, R53, 0x1, R36 ;  /* 0x0000000135247824 */ /* 0x000fe200078e0224 */
[----:B------:R-:W-:Y:S06]  /*17c0*/  BRA.U UP3, `(.L_x_10) ;  /* 0xffffffe903c47547 */ /* 0x000fec000b83ffff */
[----:B------:R-:W-:Y:S01]  /*17d0*/  UPLOP3.LUT UP0, UPT, UPT, UPT, UPT, 0x40, 0x4 ;  /* 0x000000000004789c */ /* 0x000fe20003f0e870 */
[----:B------:R-:W-:Y:S01]  /*17e0*/  UMOV UR4, 0x4 ;  /* 0x0000000400047882 */ /* 0x000fe20000000000 */
[----:B------:R-:W-:Y:S09]  /*17f0*/  BRA.U UP2, `(.L_x_11) ;  /* 0xffffffe902a87547 */ /* 0x000ff2000b83ffff */
[C---:B------:R-:W-:Y:S01]  /*1800*/  IADD3 R6, PT, PT, -R8.reuse, 0xff, RZ ;  /* 0x000000ff08067810 */ /* 0x040fe20007ffe1ff */
[----:B------:R-:W-:Y:S01]  /*1810*/  IMAD R5, R8, R5, RZ ;  /* 0x0000000508057224 */ /* 0x000fe200078e02ff */
[----:B------:R-:W-:Y:S01]  /*1820*/  BSSY.RECONVERGENT B2, `(.L_x_12) ;  /* 0x0000011000027945 */ /* 0x000fe20003800200 */
[----:B------:R-:W-:Y:S02]  /*1830*/  IMAD.MOV.U32 R53, RZ, RZ, 0x3b808081 ;  /* 0x3b808081ff357424 */ /* 0x000fe400078e00ff */
[----:B------:R-:W-:Y:S02]  /*1840*/  IMAD R0, R0, R6, R5 ;  /* 0x0000000600007224 */ /* 0x000fe400078e0205 */
[----:B------:R-:W-:-:S03]  /*1850*/  IMAD.MOV.U32 R4, RZ, RZ, 0x437f0000 ;  /* 0x437f0000ff047424 */ /* 0x000fc600078e00ff */
[----:B------:R-:W-:-:S04]  /*1860*/  SHF.R.S32.HI R3, RZ, 0x1f, R0 ;  /* 0x0000001fff037819 */ /* 0x000fc80000011400 */
[----:B------:R-:W-:Y:S01]  /*1870*/  LEA.HI R3, R3, R0, RZ, 0x2 ;  /* 0x0000000003037211 */ /* 0x000fe200078f10ff */
[----:B------:R-:W-:-:S03]  /*1880*/  FFMA R0, R53, -R4, 1 ;  /* 0x3f80000035007423 */ /* 0x000fc60000000804 */
[----:B------:R-:W-:Y:S01]  /*1890*/  SHF.R.S32.HI R3, RZ, 0x2, R3 ;  /* 0x00000002ff037819 */ /* 0x000fe20000011403 */
[----:B------:R-:W-:-:S03]  /*18a0*/  FFMA R0, R0, R53, 0.0039215688593685626984 ;  /* 0x3b80808100007423 */ /* 0x000fc60000000035 */
[----:B------:R-:W-:-:S04]  /*18b0*/  I2FP.F32.S32 R3, R3 ;  /* 0x0000000300037245 */ /* 0x000fc80000201400 */
[----:B------:R-:W1:Y:S01]  /*18c0*/  FCHK P0, R3, 255 ;  /* 0x437f000003007902 */ /* 0x000e620000000000 */
[----:B------:R-:W-:-:S04]  /*18d0*/  FFMA R2, R3, R0, RZ ;  /* 0x0000000003027223 */ /* 0x000fc800000000ff */
[----:B------:R-:W-:-:S04]  /*18e0*/  FFMA R53, R2, -255, R3 ;  /* 0xc37f000002357823 */ /* 0x000fc80000000003 */
[----:B------:R-:W-:Y:S01]  /*18f0*/  FFMA R0, R0, R53, R2 ;  /* 0x0000003500007223 */ /* 0x000fe20000000002 */
[----:B-1----:R-:W-:Y:S06]  /*1900*/  @!P0 BRA `(.L_x_13) ;  /* 0x0000000000088947 */ /* 0x002fec0003800000 */
[----:B------:R-:W-:-:S07]  /*1910*/  MOV R52, 0x1930 ;  /* 0x0000193000347802 */ /* 0x000fce0000000f00 */
[----:B0-----:R-:W-:Y:S05]  /*1920*/  CALL.REL.NOINC `($__internal_0_$__cuda_sm3x_div_rn_noftz_f32_slowpath) ;  /* 0x0000001c00007944 */ /* 0x001fea0003c00000 */
.L_x_13:
[----:B0-----:R-:W-:Y:S05]  /*1930*/  BSYNC.RECONVERGENT B2 ;  /* 0x0000000000027941 */ /* 0x001fea0003800200 */
.L_x_12:
[----:B------:R-:W-:Y:S01]  /*1940*/  IMAD R57, R8, R57, RZ ;  /* 0x0000003908397224 */ /* 0x000fe200078e02ff */
[----:B------:R-:W-:Y:S01]  /*1950*/  BSSY.RECONVERGENT B2, `(.L_x_14) ;  /* 0x0000013000027945 */ /* 0x000fe20003800200 */
[----:B------:R-:W-:Y:S02]  /*1960*/  IMAD.MOV.U32 R3, RZ, RZ, 0x3b808081 ;  /* 0x3b808081ff037424 */ /* 0x000fe400078e00ff */
[----:B------:R-:W-:Y:S02]  /*1970*/  IMAD R57, R55, R6, R57 ;  /* 0x0000000637397224 */ /* 0x000fe400078e0239 */
[----:B------:R-:W-:Y:S01]  /*1980*/  FFMA R54, R3, -R4, 1 ;  /* 0x3f80000003367423 */ /* 0x000fe20000000804 */
[----:B------:R0:W-:Y:S02]  /*1990*/  F2I.TRUNC.NTZ R55, R0 ;  /* 0x0000000000377305 */ /* 0x0001e4000020f100 */
[----:B------:R-:W-:-:S04]  /*19a0*/  SHF.R.S32.HI R2, RZ, 0x1f, R57 ;  /* 0x0000001fff027819 */ /* 0x000fc80000011439 */
[----:B------:R-:W-:Y:S01]  /*19b0*/  LEA.HI R2, R2, R57, RZ, 0x2 ;  /* 0x0000003902027211 */ /* 0x000fe200078f10ff */
[----:B0-----:R-:W-:-:S03]  /*19c0*/  FFMA R0, R54, R3, 0.0039215688593685626984 ;  /* 0x3b80808136007423 */ /* 0x001fc60000000003 */
[----:B------:R-:W-:-:S04]  /*19d0*/  SHF.R.S32.HI R2, RZ, 0x2, R2 ;  /* 0x00000002ff027819 */ /* 0x000fc80000011402 */
[----:B------:R-:W-:-:S04]  /*19e0*/  I2FP.F32.S32 R52, R2 ;  /* 0x0000000200347245 */ /* 0x000fc80000201400 */
[----:B------:R-:W0:Y:S01]  /*19f0*/  FCHK P0, R52, 255 ;  /* 0x437f000034007902 */ /* 0x000e220000000000 */
[----:B------:R-:W-:-:S04]  /*1a00*/  FFMA R3, R0, R52, RZ ;  /* 0x0000003400037223 */ /* 0x000fc800000000ff */
[----:B------:R-:W-:-:S04]  /*1a10*/  FFMA R2, R3, -255, R52 ;  /* 0xc37f000003027823 */ /* 0x000fc80000000034 */
[----:B------:R-:W-:Y:S01]  /*1a20*/  FFMA R2, R0, R2, R3 ;  /* 0x0000000200027223 */ /* 0x000fe20000000003 */
[----:B0-----:R-:W-:Y:S06]  /*1a30*/  @!P0 BRA `(.L_x_15) ;  /* 0x0000000000108947 */ /* 0x001fec0003800000 */
[----:B------:R-:W-:Y:S01]  /*1a40*/  IMAD.MOV.U32 R3, RZ, RZ, R52 ;  /* 0x000000ffff037224 */ /* 0x000fe200078e0034 */
[----:B------:R-:W-:-:S07]  /*1a50*/  MOV R52, 0x1a70 ;  /* 0x00001a7000347802 */ /* 0x000fce0000000f00 */
[----:B------:R-:W-:Y:S05]  /*1a60*/  CALL.REL.NOINC `($__internal_0_$__cuda_sm3x_div_rn_noftz_f32_slowpath) ;  /* 0x0000001800b07944 */ /* 0x000fea0003c00000 */
[----:B------:R-:W-:-:S07]  /*1a70*/  IMAD.MOV.U32 R2, RZ, RZ, R0 ;  /* 0x000000ffff027224 */ /* 0x000fce00078e0000 */
.L_x_15:
[----:B------:R-:W-:Y:S05]  /*1a80*/  BSYNC.RECONVERGENT B2 ;  /* 0x0000000000027941 */ /* 0x000fea0003800200 */
.L_x_14:
[----:B------:R-:W-:Y:S01]  /*1a90*/  IMAD R7, R8, R7, RZ ;  /* 0x0000000708077224 */ /* 0x000fe200078e02ff */
[----:B------:R-:W-:Y:S01]  /*1aa0*/  BSSY.RECONVERGENT B2, `(.L_x_16) ;  /* 0x0000012000027945 */ /* 0x000fe20003800200 */
[----:B------:R-:W-:Y:S02]  /*1ab0*/  IMAD.MOV.U32 R3, RZ, RZ, 0x3b808081 ;  /* 0x3b808081ff037424 */ /* 0x000fe400078e00ff */
[----:B------:R-:W-:Y:S02]  /*1ac0*/  IMAD R7, R9, R6, R7 ;  /* 0x0000000609077224 */ /* 0x000fe400078e0207 */
[----:B------:R-:W-:-:S03]  /*1ad0*/  FFMA R8, R3, -R4, 1 ;  /* 0x3f80000003087423 */ /* 0x000fc60000000804 */
[----:B------:R-:W-:-:S04]  /*1ae0*/  SHF.R.S32.HI R0, RZ, 0x1f, R7 ;  /* 0x0000001fff007819 */ /* 0x000fc80000011407 */
[----:B------:R-:W-:Y:S02]  /*1af0*/  LEA.HI R0, R0, R7, RZ, 0x2 ;  /* 0x0000000700007211 */ /* 0x000fe400078f10ff */
[----:B------:R-:W-:Y:S02]  /*1b00*/  F2I.TRUNC.NTZ R7, R2 ;  /* 0x0000000200077305 */ /* 0x000fe4000020f100 */
[----:B------:R-:W-:-:S04]  /*1b10*/  SHF.R.S32.HI R0, RZ, 0x2, R0 ;  /* 0x00000002ff007819 */ /* 0x000fc80000011400 */
[----:B------:R-:W-:Y:S01]  /*1b20*/  I2FP.F32.S32 R52, R0 ;  /* 0x0000000000347245 */ /* 0x000fe20000201400 */
[----:B------:R-:W-:-:S03]  /*1b30*/  FFMA R0, R8, R3, 0.0039215688593685626984 ;  /* 0x3b80808108007423 */ /* 0x000fc60000000003 */
        /* <DEDUP_REMOVED lines=8> */
.L_x_17:
[----:B------:R-:W-:Y:S05]  /*1bc0*/  BSYNC.RECONVERGENT B2 ;  /* 0x0000000000027941 */ /* 0x000fea0003800200 */
.L_x_16:
[----:B------:R-:W-:Y:S01]  /*1bd0*/  IMAD R5, R10, R6, R5 ;  /* 0x000000060a057224 */ /* 0x000fe200078e0205 */
[----:B------:R-:W0:Y:S01]  /*1be0*/  LDC.64 R8, c[0x0][0x380] ;  /* 0x0000e000ff087b82 */ /* 0x000e220000000a00 */
[----:B------:R-:W1:Y:S01]  /*1bf0*/  F2I.TRUNC.NTZ R0, R0 ;  /* 0x0000000000007305 */ /* 0x000e62000020f100 */
[----:B------:R-:W-:Y:S01]  /*1c00*/  IMAD R6, R14, R11, RZ ;  /* 0x0000000b0e067224 */ /* 0x000fe200078e02ff */
[----:B------:R-:W-:Y:S01]  /*1c10*/  BSSY.RECONVERGENT B2, `(.L_x_18) ;  /* 0x000001f000027945 */ /* 0x000fe20003800200 */
[----:B------:R-:W-:Y:S01]  /*1c20*/  SHF.R.S32.HI R2, RZ, 0x1f, R5 ;  /* 0x0000001fff027819 */ /* 0x000fe20000011405 */
[----:B------:R-:W-:Y:S02]  /*1c30*/  IMAD.U32 R7, R7, 0x10000, RZ ;  /* 0x0001000007077824 */ /* 0x000fe400078e00ff */
[----:B------:R-:W-:Y:S01]  /*1c40*/  IMAD R51, R51, 0xb, RZ ;  /* 0x0000000b33337824 */ /* 0x000fe200078e02ff */
[----:B------:R-:W-:Y:S01]  /*1c50*/  LEA.HI R2, R2, R5, RZ, 0x2 ;  /* 0x0000000502027211 */ /* 0x000fe200078f10ff */
[----:B------:R-:W-:Y:S01]  /*1c60*/  IMAD.MOV.U32 R3, RZ, RZ, 0x3b808081 ;  /* 0x3b808081ff037424 */ /* 0x000fe200078e00ff */
[----:B------:R-:W-:-:S02]  /*1c70*/  IADD3 R5, PT, PT, -R14, 0xff, RZ ;  /* 0x000000ff0e057810 */ /* 0x000fc40007ffe1ff */
[----:B------:R-:W-:Y:S02]  /*1c80*/  SHF.R.U32.HI R2, RZ, 0x2, R2 ;  /* 0x00000002ff027819 */ /* 0x000fe40000011602 */
[----:B------:R-:W-:Y:S01]  /*1c90*/  LOP3.LUT R7, R7, 0xff0000, RZ, 0xc0, !PT ;  /* 0x00ff000007077812 */ /* 0x000fe200078ec0ff */
[----:B------:R-:W-:Y:S01]  /*1ca0*/  IMAD R15, R15, R5, R6 ;  /* 0x000000050f0f7224 */ /* 0x000fe200078e0206 */
[----:B------:R-:W-:-:S05]  /*1cb0*/  LOP3.LUT R2, R2, 0xff, RZ, 0xc0, !PT ;  /* 0x000000ff02027812 */ /* 0x000fca00078ec0ff */
[----:B------:R-:W-:Y:S02]  /*1cc0*/  IMAD R55, R55, 0x1000000, R2 ;  /* 0x0100000037377824 */ /* 0x000fe400078e0202 */
[----:B-1----:R-:W-:Y:S01]  /*1cd0*/  IMAD.SHL.U32 R2, R0, 0x100, RZ ;  /* 0x0000010000027824 */ /* 0x002fe200078e00ff */
[----:B------:R-:W-:Y:S01]  /*1ce0*/  SHF.R.S32.HI R0, RZ, 0x1f, R15 ;  /* 0x0000001fff007819 */ /* 0x000fe2000001140f */
[----:B0-----:R-:W-:-:S03]  /*1cf0*/  IMAD.WIDE R8, R51, 0x4, R8 ;  /* 0x0000000433087825 */ /* 0x001fc600078e0208 */
[----:B------:R-:W-:Y:S02]  /*1d00*/  LOP3.LUT R2, R2, 0xff00, RZ, 0xc0, !PT ;  /* 0x0000ff0002027812 */ /* 0x000fe400078ec0ff */
[----:B------:R-:W-:Y:S02]  /*1d10*/  LEA.HI R0, R0, R15, RZ, 0x2 ;  /* 0x0000000f00007211 */ /* 0x000fe400078f10ff */
[----:B------:R-:W-:Y:S01]  /*1d20*/  IADD3 R7, PT, PT, R2, R55, R7 ;  /* 0x0000003702077210 */ /* 0x000fe20007ffe007 */
[----:B------:R-:W-:Y:S01]  /*1d30*/  FFMA R2, R3, -R4, 1 ;  /* 0x3f80000003027423 */ /* 0x000fe20000000804 */
[----:B------:R-:W-:-:S03]  /*1d40*/  SHF.R.S32.HI R0, RZ, 0x2, R0 ;  /* 0x00000002ff007819 */ /* 0x000fc60000011400 */
[----:B------:R0:W-:Y:S01]  /*1d50*/  STG.E desc[UR6][R8.64], R7 ;  /* 0x0000000708007986 */ /* 0x0001e2000c101906 */
[----:B------:R-:W-:Y:S01]  /*1d60*/  I2FP.F32.S32 R10, R0 ;  /* 0x00000000000a7245 */ /* 0x000fe20000201400 */
[----:B------:R-:W-:-:S03]  /*1d70*/  FFMA R0, R2, R3, 0.0039215688593685626984 ;  /* 0x3b80808102007423 */ /* 0x000fc60000000003 */
[----:B------:R-:W1:Y:S01]  /*1d80*/  FCHK P0, R10, 255 ;  /* 0x437f00000a007902 */ /* 0x000e620000000000 */
[----:B------:R-:W-:-:S04]  /*1d90*/  FFMA R3, R0, R10, RZ ;  /* 0x0000000a00037223 */ /* 0x000fc800000000ff */
[----:B------:R-:W-:-:S04]  /*1da0*/  FFMA R2, R3, -255, R10 ;  /* 0xc37f000003027823 */ /* 0x000fc8000000000a */
[----:B------:R-:W-:Y:S01]  /*1db0*/  FFMA R0, R0, R2, R3 ;  /* 0x0000000200007223 */ /* 0x000fe20000000003 */
[----:B01----:R-:W-:Y:S06]  /*1dc0*/  @!P0 BRA `(.L_x_19) ;  /* 0x00000000000c8947 */ /* 0x003fec0003800000 */
[----:B------:R-:W-:Y:S01]  /*1dd0*/  IMAD.MOV.U32 R3, RZ, RZ, R10 ;  /* 0x000000ffff037224 */ /* 0x000fe200078e000a */
[----:B------:R-:W-:-:S07]  /*1de0*/  MOV R52, 0x1e00 ;  /* 0x00001e0000347802 */ /* 0x000fce0000000f00 */
[----:B------:R-:W-:Y:S05]  /*1df0*/  CALL.REL.NOINC `($__internal_0_$__cuda_sm3x_div_rn_noftz_f32_slowpath) ;  /* 0x0000001400cc7944 */ /* 0x000fea0003c00000 */
.L_x_19:
[----:B------:R-:W-:Y:S05]  /*1e00*/  BSYNC.RECONVERGENT B2 ;  /* 0x0000000000027941 */ /* 0x000fea0003800200 */
.L_x_18:
[----:B------:R-:W-:Y:S01]  /*1e10*/  IMAD R12, R14, R12, RZ ;  /* 0x0000000c0e0c7224 */ /* 0x000fe200078e02ff */
[----:B------:R0:W-:Y:S01]  /*1e20*/  F2I.TRUNC.NTZ R7, R0 ;  /* 0x0000000000077305 */ /* 0x0001e2000020f100 */
[----:B------:R-:W-:Y:S01]  /*1e30*/  IMAD.MOV.U32 R11, RZ, RZ, 0x3b808081 ;  /* 0x3b808081ff0b7424 */ /* 0x000fe200078e00ff */
[----:B------:R-:W-:Y:S01]  /*1e40*/  BSSY.RECONVERGENT B2, `(.L_x_20) ;  /* 0x0000011000027945 */ /* 0x000fe20003800200 */
[----:B------:R-:W-:Y:S02]  /*1e50*/  IMAD R12, R16, R5, R12 ;  /* 0x00000005100c7224 */ /* 0x000fe400078e020c */
[----:B------:R-:W-:-:S03]  /*1e60*/  FFMA R2, R11, -R4, 1 ;  /* 0x3f8000000b027423 */ /* 0x000fc60000000804 */
[----:B------:R-:W-:Y:S01]  /*1e70*/  SHF.R.S32.HI R3, RZ, 0x1f, R12 ;  /* 0x0000001fff037819 */ /* 0x000fe2000001140c */
[----:B0-----:R-:W-:-:S03]  /*1e80*/  FFMA R0, R2, R11, 0.0039215688593685626984 ;  /* 0x3b80808102007423 */ /* 0x001fc6000000000b */
[----:B------:R-:W-:-:S04]  /*1e90*/  LEA.HI R3, R3, R12, RZ, 0x2 ;  /* 0x0000000c03037211 */ /* 0x000fc800078f10ff */
        /* <DEDUP_REMOVED lines=11> */
.L_x_21:
[----:B------:R-:W-:Y:S05]  /*1f50*/  BSYNC.RECONVERGENT B2 ;  /* 0x0000000000027941 */ /* 0x000fea0003800200 */
.L_x_20:
[----:B------:R-:W-:Y:S01]  /*1f60*/  IMAD R14, R14, R13, RZ ;  /* 0x0000000d0e0e7224 */ /* 0x000fe200078e02ff */
[----:B------:R-:W-:Y:S01]  /*1f70*/  F2I.TRUNC.NTZ R10, R10 ;  /* 0x0000000a000a7305 */ /* 0x000fe2000020f100 */
[----:B------:R-:W-:Y:S01]  /*1f80*/  IMAD.MOV.U32 R11, RZ, RZ, 0x3b808081 ;  /* 0x3b808081ff0b7424 */ /* 0x000fe200078e00ff */
[----:B------:R-:W-:Y:S01]  /*1f90*/  BSSY.RECONVERGENT B2, `(.L_x_22) ;  /* 0x0000010000027945 */ /* 0x000fe20003800200 */
[----:B------:R-:W-:Y:S02]  /*1fa0*/  IMAD R14, R17, R5, R14 ;  /* 0x00000005110e7224 */ /* 0x000fe400078e020e */
[----:B------:R-:W-:-:S03]  /*1fb0*/  FFMA R0, R11, -R4, 1 ;  /* 0x3f8000000b007423 */ /* 0x000fc60000000804 */
[----:B------:R-:W-:Y:S01]  /*1fc0*/  SHF.R.S32.HI R3, RZ, 0x1f, R14 ;  /* 0x0000001fff037819 */ /* 0x000fe2000001140e */
[----:B------:R-:W-:-:S03]  /*1fd0*/  FFMA R0, R0, R11, 0.0039215688593685626984 ;  /* 0x3b80808100007423 */ /* 0x000fc6000000000b */
        /* <DEDUP_REMOVED lines=11> */
.L_x_23:
[----:B------:R-:W-:Y:S05]  /*2090*/  BSYNC.RECONVERGENT B2 ;  /* 0x0000000000027941 */ /* 0x000fea0003800200 */
.L_x_22:
[----:B------:R-:W-:Y:S01]  /*20a0*/  IMAD R5, R18, R5, R6 ;  /* 0x0000000512057224 */ /* 0x000fe200078e0206 */
[----:B------:R-:W0:Y:S01]  /*20b0*/  F2I.TRUNC.NTZ R0, R0 ;  /* 0x0000000000007305 */ /* 0x000e22000020f100 */
[----:B------:R-:W-:Y:S01]  /*20c0*/  IMAD R6, R22, R19, RZ ;  /* 0x0000001316067224 */ /* 0x000fe200078e02ff */
[----:B------:R-:W-:Y:S01]  /*20d0*/  BSSY.RECONVERGENT B2, `(.L_x_24) ;  /* 0x000001e000027945 */ /* 0x000fe20003800200 */
[----:B------:R-:W-:Y:S01]  /*20e0*/  IMAD.U32 R10, R10, 0x10000, RZ ;  /* 0x000100000a0a7824 */ /* 0x000fe200078e00ff */
[----:B------:R-:W-:-:S04]  /*20f0*/  SHF.R.S32.HI R2, RZ, 0x1f, R5 ;  /* 0x0000001fff027819 */ /* 0x000fc80000011405 */
[----:B------:R-:W-:Y:S02]  /*2100*/  LEA.HI R2, R2, R5, RZ, 0x2 ;  /* 0x0000000502027211 */ /* 0x000fe400078f10ff */
[----:B------:R-:W-:Y:S02]  /*2110*/  IADD3 R5, PT, PT, -R22, 0xff, RZ ;  /* 0x000000ff16057810 */ /* 0x000fe40007ffe1ff */
[----:B------:R-:W-:Y:S02]  /*2120*/  SHF.R.U32.HI R2, RZ, 0x2, R2 ;  /* 0x00000002ff027819 */ /* 0x000fe40000011602 */
[----:B------:R-:W-:Y:S01]  /*2130*/  LOP3.LUT R10, R10, 0xff0000, RZ, 0xc0, !PT ;  /* 0x00ff00000a0a7812 */ /* 0x000fe200078ec0ff */
[----:B------:R-:W-:Y:S01]  /*2140*/  IMAD R23, R23, R5, R6 ;  /* 0x0000000517177224 */ /* 0x000fe200078e0206 */
[----:B------:R-:W-:Y:S01]  /*2150*/  LOP3.LUT R2, R2, 0xff, RZ, 0xc0, !PT ;  /* 0x000000ff02027812 */ /* 0x000fe200078ec0ff */
[----:B0-----:R-:W-:-:S03]  /*2160*/  IMAD.SHL.U32 R3, R0, 0x100, RZ ;  /* 0x0000010000037824 */ /* 0x001fc600078e00ff */
[----:B------:R-:W-:Y:S01]  /*2170*/  SHF.R.S32.HI R0, RZ, 0x1f, R23 ;  /* 0x0000001fff007819 */ /* 0x000fe20000011417 */
[----:B------:R-:W-:Y:S01]  /*2180*/  IMAD R2, R7, 0x1000000, R2 ;  /* 0x0100000007027824 */ /* 0x000fe200078e0202 */
[----:B------:R-:W-:Y:S01]  /*2190*/  LOP3.LUT R3, R3, 0xff00, RZ, 0xc0, !PT ;  /* 0x0000ff0003037812 */ /* 0x000fe200078ec0ff */
[----:B------:R-:W-:Y:S01]  /*21a0*/  IMAD.MOV.U32 R7, RZ, RZ, 0x3b808081 ;  /* 0x3b808081ff077424 */ /* 0x000fe200078e00ff */
        /* <DEDUP_REMOVED lines=15> */
[----:B------:R-:W-:-:S07]  /*22a0*/  IMAD.MOV.U32 R7, RZ, RZ, R0 ;  /* 0x000000ffff077224 */ /* 0x000fce00078e0000 */
.L_x_25:
[----:B------:R-:W-:Y:S05]  /*22b0*/  BSYNC.RECONVERGENT B2 ;  /* 0x0000000000027941 */ /* 0x000fea0003800200 */
.L_x_24:
        /* <DEDUP_REMOVED lines=19> */
.L_x_27:
[----:B------:R-:W-:Y:S05]  /*23f0*/  BSYNC.RECONVERGENT B2 ;  /* 0x0000000000027941 */ /* 0x000fea0003800200 */
.L_x_26:
        /* <DEDUP_REMOVED lines=19> */
.L_x_29:
[----:B------:R-:W-:Y:S05]  /*2530*/  BSYNC.RECONVERGENT B2 ;  /* 0x0000000000027941 */ /* 0x000fea0003800200 */
.L_x_28:
        /* <DEDUP_REMOVED lines=33> */
.L_x_31:
[----:B------:R-:W-:Y:S05]  /*2750*/  BSYNC.RECONVERGENT B2 ;  /* 0x0000000000027941 */ /* 0x000fea0003800200 */
.L_x_30:
        /* <DEDUP_REMOVED lines=19> */
.L_x_33:
[----:B------:R-:W-:Y:S05]  /*2890*/  BSYNC.RECONVERGENT B2 ;  /* 0x0000000000027941 */ /* 0x000fea0003800200 */
.L_x_32:
        /* <DEDUP_REMOVED lines=19> */
.L_x_35:
[----:B------:R-:W-:Y:S05]  /*29d0*/  BSYNC.RECONVERGENT B2 ;  /* 0x0000000000027941 */ /* 0x000fea0003800200 */
.L_x_34:
        /* <DEDUP_REMOVED lines=33> */
.L_x_37:
[----:B------:R-:W-:Y:S05]  /*2bf0*/  BSYNC.RECONVERGENT B2 ;  /* 0x0000000000027941 */ /* 0x000fea0003800200 */
.L_x_36:
        /* <DEDUP_REMOVED lines=19> */
.L_x_39:
[----:B------:R-:W-:Y:S05]  /*2d30*/  BSYNC.RECONVERGENT B2 ;  /* 0x0000000000027941 */ /* 0x000fea0003800200 */
.L_x_38:
        /* <DEDUP_REMOVED lines=19> */
.L_x_41:
[----:B------:R-:W-:Y:S05]  /*2e70*/  BSYNC.RECONVERGENT B2 ;  /* 0x0000000000027941 */ /* 0x000fea0003800200 */
.L_x_40:
        /* <DEDUP_REMOVED lines=33> */
.L_x_43:
[----:B------:R-:W-:Y:S05]  /*3090*/  BSYNC.RECONVERGENT B2 ;  /* 0x0000000000027941 */ /* 0x000fea0003800200 */
.L_x_42:
        /* <DEDUP_REMOVED lines=19> */
.L_x_45:
[----:B------:R-:W-:Y:S05]  /*31d0*/  BSYNC.RECONVERGENT B2 ;  /* 0x0000000000027941 */ /* 0x000fea0003800200 */
.L_x_44:
        /* <DEDUP_REMOVED lines=19> */
.L_x_47:
[----:B------:R-:W-:Y:S05]  /*3310*/  BSYNC.RECONVERGENT B2 ;  /* 0x0000000000027941 */ /* 0x000fea0003800200 */
.L_x_46:
[----:B------:R-:W2:Y:S01]  /*3320*/  LDG.E R4, desc[UR6][R8.64+0x24] ;  /* 0x0000240608047981 */ /* 0x000ea2000c1e1900 */
[----:B------:R-:W-:Y:S01]  /*3330*/  IMAD R5, R50, R5, R6 ;  /* 0x0000000532057224 */ /* 0x000fe200078e0206 */
[----:B------:R-:W0:Y:S01]  /*3340*/  F2I.TRUNC.NTZ R0, R0 ;  /* 0x0000000000007305 */ /* 0x000e22000020f100 */
[----:B------:R-:W-:-:S03]  /*3350*/  IMAD.U32 R10, R10, 0x10000, RZ ;  /* 0x000100000a0a7824 */ /* 0x000fc600078e00ff */
[----:B------:R-:W-:Y:S02]  /*3360*/  SHF.R.S32.HI R2, RZ, 0x1f, R5 ;  /* 0x0000001fff027819 */ /* 0x000fe40000011405 */
[----:B------:R-:W-:Y:S02]  /*3370*/  LOP3.LUT R10, R10, 0xff0000, RZ, 0xc0, !PT ;  /* 0x00ff00000a0a7812 */ /* 0x000fe400078ec0ff */
[----:B------:R-:W-:-:S04]  /*3380*/  LEA.HI R2, R2, R5, RZ, 0x2 ;  /* 0x0000000502027211 */ /* 0x000fc800078f10ff */
[----:B------:R-:W-:Y:S01]  /*3390*/  SHF.R.U32.HI R2, RZ, 0x2, R2 ;  /* 0x00000002ff027819 */ /* 0x000fe20000011602 */
[----:B0-----:R-:W-:-:S03]  /*33a0*/  IMAD.SHL.U32 R3, R0, 0x100, RZ ;  /* 0x0000010000037824 */ /* 0x001fc600078e00ff */
[----:B------:R-:W-:Y:S02]  /*33b0*/  LOP3.LUT R2, R2, 0xff, RZ, 0xc0, !PT ;  /* 0x000000ff02027812 */ /* 0x000fe400078ec0ff */
[----:B------:R-:W-:-:S03]  /*33c0*/  LOP3.LUT R3, R3, 0xff00, RZ, 0xc0, !PT ;  /* 0x0000ff0003037812 */ /* 0x000fc600078ec0ff */
[----:B------:R-:W-:-:S05]  /*33d0*/  IMAD R2, R7, 0x1000000, R2 ;  /* 0x0100000007027824 */ /* 0x000fca00078e0202 */
[----:B------:R-:W-:-:S05]  /*33e0*/  IADD3 R3, PT, PT, R3, R2, R10 ;  /* 0x0000000203037210 */ /* 0x000fca0007ffe00a */
[----:B------:R0:W-:Y:S01]  /*33f0*/  STG.E desc[UR6][R8.64+0x14], R3 ;  /* 0x0000140308007986 */ /* 0x0001e2000c101906 */
[----:B--2---:R-:W-:-:S13]  /*3400*/  LOP3.LUT P0, RZ, R4, 0x4, RZ, 0xc0, !PT ;  /* 0x0000000404ff7812 */ /* 0x004fda000780c0ff */
[----:B0-----:R-:W-:Y:S05]  /*3410*/  @!P0 EXIT ;  /* 0x000000000000894d */ /* 0x001fea0003800000 */
[----:B------:R-:W0:Y:S01]  /*3420*/  S2R R5, SR_LANEID ;  /* 0x0000000000057919 */ /* 0x000e220000000000 */
[----:B------:R-:W-:Y:S01]  /*3430*/  VOTEU.ANY UR4, UPT, PT ;  /* 0x0000000000047886 */ /* 0x000fe200038e0100 */
[----:B------:R-:W1:Y:S01]  /*3440*/  LDC.64 R2, c[0x0][0x398] ;  /* 0x0000e600ff027b82 */ /* 0x000e620000000a00 */
[----:B------:R-:W0:Y:S08]  /*3450*/  FLO.U32 R0, UR4 ;  /* 0x0000000400007d00 */ /* 0x000e3000080e0000 */
[----:B------:R-:W1:Y:S01]  /*3460*/  POPC R11, UR4 ;  /* 0x00000004000b7d09 */ /* 0x000e620008000000 */
[----:B0-----:R-:W-:Y:S01]  /*3470*/  ISETP.EQ.U32.AND P0, PT, R0, R5, PT ;  /* 0x000000050000720c */ /* 0x001fe20003f02070 */
[----:B------:R-:W0:Y:S01]  /*3480*/  S2R R6, SR_LTMASK ;  /* 0x0000000000067919 */ /* 0x000e220000003900 */
[----:B------:R-:W2:Y:S11]  /*3490*/  LDC.64 R4, c[0x0][0x390] ;  /* 0x0000e400ff047b82 */ /* 0x000eb60000000a00 */
[----:B-1----:R-:W3:Y:S04]  /*34a0*/  @P0 ATOMG.E.ADD.STRONG.GPU PT, R3, desc[UR6][R2.64], R11 ;  /* 0x8000000b020309a8 */ /* 0x002ee800081ef106 */
[----:B------:R-:W4:Y:S01]  /*34b0*/  LDG.E R9, desc[UR6][R8.64+0x1c] ;  /* 0x00001c0608097981 */ /* 0x000f22000c1e1900 */
[----:B0-----:R-:W-:-:S06]  /*34c0*/  LOP3.LUT R6, R6, UR4, RZ, 0xc0, !PT ;  /* 0x0000000406067c12 */ /* 0x001fcc000f8ec0ff */
[----:B------:R-:W0:Y:S01]  /*34d0*/  POPC R6, R6 ;  /* 0x0000000600067309 */ /* 0x000e220000000000 */
[----:B---3--:R-:W0:Y:S02]  /*34e0*/  SHFL.IDX PT, R7, R3, R0, 0x1f ;  /* 0x00001f0003077589 */ /* 0x008e2400000e0000 */
[----:B0-----:R-:W-:-:S04]  /*34f0*/  IMAD.IADD R7, R7, 0x1, R6 ;  /* 0x0000000107077824 */ /* 0x001fc800078e0206 */
[----:B--2---:R-:W-:-:S05]  /*3500*/  IMAD.WIDE R4, R7, 0x4, R4 ;  /* 0x0000000407047825 */ /* 0x004fca00078e0204 */
[----:B----4-:R-:W-:Y:S01]  /*3510*/  STG.E desc[UR6][R4.64], R9 ;  /* 0x0000000904007986 */ /* 0x010fe2000c101906 */
[----:B------:R-:W-:Y:S05]  /*3520*/  EXIT ;  /* 0x000000000000794d */ /* 0x000fea0003800000 */
        .weak           $__internal_0_$__cuda_sm3x_div_rn_noftz_f32_slowpath
        .type           $__internal_0_$__cuda_sm3x_div_rn_noftz_f32_slowpath,@function
        .size           $__internal_0_$__cuda_sm3x_div_rn_noftz_f32_slowpath,(.L_x_82 - $__internal_0_$__cuda_sm3x_div_rn_noftz_f32_slowpath)
$__internal_0_$__cuda_sm3x_div_rn_noftz_f32_slowpath:
[----:B------:R-:W-:Y:S01]  /*3530*/  SHF.R.U32.HI R2, RZ, 0x17, R4 ;  /* 0x00000017ff027819 */ /* 0x000fe20000011604 */
[----:B------:R-:W-:Y:S01]  /*3540*/  BSSY.RECONVERGENT B0, `(.L_x_48) ;  /* 0x0000064000007945 */ /* 0x000fe20003800200 */
[----:B------:R-:W-:Y:S01]  /*3550*/  SHF.R.U32.HI R56, RZ, 0x17, R3 ;  /* 0x00000017ff387819 */ /* 0x000fe20000011603 */
[----:B------:R-:W-:Y:S01]  /*3560*/  IMAD.MOV.U32 R59, RZ, RZ, 0x437f0000 ;  /* 0x437f0000ff3b7424 */ /* 0x000fe200078e00ff */
[----:B------:R-:W-:Y:S02]  /*3570*/  LOP3.LUT R2, R2, 0xff, RZ, 0xc0, !PT ;  /* 0x000000ff02027812 */ /* 0x000fe400078ec0ff */
[----:B------:R-:W-:-:S03]  /*3580*/  LOP3.LUT R56, R56, 0xff, RZ, 0xc0, !PT ;  /* 0x000000ff38387812 */ /* 0x000fc600078ec0ff */
[----:B------:R-:W-:Y:S02]  /*3590*/  VIADD R54, R2, 0xffffffff ;  /* 0xffffffff02367836 */ /* 0x000fe40000000000 */
[----:B------:R-:W-:-:S03]  /*35a0*/  VIADD R58, R56, 0xffffffff ;  /* 0xffffffff383a7836 */ /* 0x000fc60000000000 */
[----:B------:R-:W-:-:S04]  /*35b0*/  ISETP.GT.U32.AND P0, PT, R54, 0xfd, PT ;  /* 0x000000fd3600780c */ /* 0x000fc80003f04070 */
[----:B------:R-:W-:-:S13]  /*35c0*/  ISETP.GT.U32.OR P0, PT, R58, 0xfd, P0 ;  /* 0x000000fd3a00780c */ /* 0x000fda0000704470 */
[----:B------:R-:W-:Y:S01]  /*35d0*/  @!P0 IMAD.MOV.U32 R53, RZ, RZ, RZ ;  /* 0x000000ffff358224 */ /* 0x000fe200078e00ff */
[----:B------:R-:W-:Y:S06]  /*35e0*/  @!P0 BRA `(.L_x_49) ;  /* 0x0000000000608947 */ /* 0x000fec0003800000 */
[----:B------:R-:W-:Y:S01]  /*35f0*/  IMAD.MOV.U32 R0, RZ, RZ, 0x437f0000 ;  /* 0x437f0000ff007424 */ /* 0x000fe200078e00ff */
[----:B------:R-:W-:-:S04]  /*3600*/  FSETP.GTU.FTZ.AND P0, PT, |R3|, +INF , PT ;  /* 0x7f8000000300780b */ /* 0x000fc80003f1c200 */
[----:B------:R-:W-:-:S04]  /*3610*/  FSETP.GTU.FTZ.AND P1, PT, |R0|, +INF , PT ;  /* 0x7f8000000000780b */ /* 0x000fc80003f3c200 */
[----:B------:R-:W-:-:S13]  /*3620*/  PLOP3.LUT P0, PT, P0, P1, PT, 0xf8, 0x8f ;  /* 0x00000000008f781c */ /* 0x000fda0000703f70 */
[----:B------:R-:W-:Y:S05]  /*3630*/  @P0 BRA `(.L_x_50) ;  /* 0x00000004004c0947 */ /* 0x000fea0003800000 */
[----:B------:R-:W-:-:S13]  /*3640*/  LOP3.LUT P0, RZ, R59, 0x7fffffff, R3, 0xc8, !PT ;  /* 0x7fffffff3bff7812 */ /* 0x000fda000780c803 */
[----:B------:R-:W-:Y:S05]  /*3650*/  @!P0 BRA `(.L_x_51) ;  /* 0x00000004003c8947 */ /* 0x000fea0003800000 */
[C---:B------:R-:W-:Y:S02]  /*3660*/  FSETP.NEU.FTZ.AND P2, PT, |R3|.reuse, +INF , PT ;  /* 0x7f8000000300780b */ /* 0x040fe40003f5d200 */
[----:B------:R-:W-:Y:S02]  /*3670*/  FSETP.NEU.FTZ.AND P1, PT, |R0|, +INF , PT ;  /* 0x7f8000000000780b */ /* 0x000fe40003f3d200 */
[----:B------:R-:W-:-:S11]  /*3680*/  FSETP.NEU.FTZ.AND P0, PT, |R3|, +INF , PT ;  /* 0x7f8000000300780b */ /* 0x000fd60003f1d200 */
[----:B------:R-:W-:Y:S05]  /*3690*/  @!P1 BRA !P2, `(.L_x_51) ;  /* 0x00000004002c9947 */ /* 0x000fea0005000000 */
[----:B------:R-:W-:-:S04]  /*36a0*/  LOP3.LUT P2, RZ, R3, 0x7fffffff, RZ, 0xc0, !PT ;  /* 0x7fffffff03ff7812 */ /* 0x000fc8000784c0ff */
[----:B------:R-:W-:-:S13]  /*36b0*/  PLOP3.LUT P1, PT, P1, P2, PT, 0x2f, 0xf2 ;  /* 0x0000000000f2781c */ /* 0x000fda0000f24577 */
[----:B------:R-:W-:Y:S05]  /*36c0*/  @P1 BRA `(.L_x_52) ;  /* 0x0000000400181947 */ /* 0x000fea0003800000 */
[----:B------:R-:W-:-:S04]  /*36d0*/  LOP3.LUT P1, RZ, R59, 0x7fffffff, RZ, 0xc0, !PT ;  /* 0x7fffffff3bff7812 */ /* 0x000fc8000782c0ff */
[----:B------:R-:W-:-:S13]  /*36e0*/  PLOP3.LUT P0, PT, P0, P1, PT, 0x2f, 0xf2 ;  /* 0x0000000000f2781c */ /* 0x000fda0000702577 */
[----:B------:R-:W-:Y:S05]  /*36f0*/  @P0 BRA `(.L_x_53) ;  /* 0x0000000400000947 */ /* 0x000fea0003800000 */
[----:B------:R-:W-:Y:S02]  /*3700*/  ISETP.GE.AND P0, PT, R58, RZ, PT ;  /* 0x000000ff3a00720c */ /* 0x000fe40003f06270 */
[----:B------:R-:W-:-:S11]  /*3710*/  ISETP.GE.AND P1, PT, R54, RZ, PT ;  /* 0x000000ff3600720c */ /* 0x000fd60003f26270 */
[----:B------:R-:W-:Y:S02]  /*3720*/  @P0 IMAD.MOV.U32 R53, RZ, RZ, RZ ;  /* 0x000000ffff350224 */ /* 0x000fe400078e00ff */
[----:B------:R-:W-:Y:S01]  /*3730*/  @!P0 FFMA R3, R3, 1.84467440737095516160e+19, RZ ;  /* 0x5f80000003038823 */ /* 0x000fe200000000ff */
[----:B------:R-:W-:Y:S02]  /*3740*/  @!P0 IMAD.MOV.U32 R53, RZ, RZ, -0x40 ;  /* 0xffffffc0ff358424 */ /* 0x000fe400078e00ff */
[----:B------:R-:W-:Y:S02]  /*3750*/  @!P1 FFMA R59, R0, 1.84467440737095516160e+19, RZ ;  /* 0x5f800000003b9823 */ /* 0x000fe400000000ff */
[----:B------:R-:W-:-:S07]  /*3760*/  @!P1 VIADD R53, R53, 0x40 ;  /* 0x0000004035359836 */ /* 0x000fce0000000000 */
.L_x_49:
[----:B------:R-:W-:Y:S01]  /*3770*/  LEA R58, R2, 0xc0800000, 0x17 ;  /* 0xc0800000023a7811 */ /* 0x000fe200078eb8ff */
[----:B------:R-:W-:Y:S01]  /*3780*/  VIADD R56, R56, 0xffffff81 ;  /* 0xffffff8138387836 */ /* 0x000fe20000000000 */
[----:B------:R-:W-:Y:S03]  /*3790*/  BSSY.RECONVERGENT B1, `(.L_x_54) ;  /* 0x0000035000017945 */ /* 0x000fe60003800200 */
[----:B------:R-:W-:Y:S01]  /*37a0*/  IMAD.IADD R58, R59, 0x1, -R58 ;  /* 0x000000013b3a7824 */ /* 0x000fe200078e0a3a */
[----:B------:R-:W-:-:S03]  /*37b0*/  IADD3 R2, PT, PT, R56, 0x7f, -R2 ;  /* 0x0000007f38027810 */ /* 0x000fc60007ffe802 */
[----:B------:R-:W0:Y:S01]  /*37c0*/  MUFU.RCP R0, R58 ;  /* 0x0000003a00007308 */ /* 0x000e220000001000 */
[----:B------:R-:W-:Y:S01]  /*37d0*/  FADD.FTZ R59, -R58, -RZ ;  /* 0x800000ff3a3b7221 */ /* 0x000fe20000010100 */
[----:B------:R-:W-:-:S03]  /*37e0*/  IMAD.IADD R53, R2, 0x1, R53 ;  /* 0x0000000102357824 */ /* 0x000fc600078e0235 */
[----:B0-----:R-:W-:-:S04]  /*37f0*/  FFMA R61, R0, R59, 1 ;  /* 0x3f800000003d7423 */ /* 0x001fc8000000003b */
[----:B------:R-:W-:Y:S01]  /*3800*/  FFMA R61, R0, R61, R0 ;  /* 0x0000003d003d7223 */ /* 0x000fe20000000000 */
[----:B------:R-:W-:-:S04]  /*3810*/  IMAD R0, R56, -0x800000, R3 ;  /* 0xff80000038007824 */ /* 0x000fc800078e0203 */
[----:B------:R-:W-:-:S04]  /*3820*/  FFMA R54, R0, R61, RZ ;  /* 0x0000003d00367223 */ /* 0x000fc800000000ff */
[----:B------:R-:W-:-:S04]  /*3830*/  FFMA R3, R59, R54, R0 ;  /* 0x000000363b037223 */ /* 0x000fc80000000000 */
[----:B------:R-:W-:-:S04]  /*3840*/  FFMA R54, R61, R3, R54 ;  /* 0x000000033d367223 */ /* 0x000fc80000000036 */
[----:B------:R-:W-:-:S04]  /*3850*/  FFMA R59, R59, R54, R0 ;  /* 0x000000363b3b7223 */ /* 0x000fc80000000000 */
[----:B------:R-:W-:-:S05]  /*3860*/  FFMA R0, R61, R59, R54 ;  /* 0x0000003b3d007223 */ /* 0x000fca0000000036 */
[----:B------:R-:W-:-:S04]  /*3870*/  SHF.R.U32.HI R2, RZ, 0x17, R0 ;  /* 0x00000017ff027819 */ /* 0x000fc80000011600 */
[----:B------:R-:W-:-:S05]  /*3880*/  LOP3.LUT R2, R2, 0xff, RZ, 0xc0, !PT ;  /* 0x000000ff02027812 */ /* 0x000fca00078ec0ff */
[----:B------:R-:W-:-:S04]  /*3890*/  IMAD.IADD R2, R2, 0x1, R53 ;  /* 0x0000000102027824 */ /* 0x000fc800078e0235 */
[----:B------:R-:W-:-:S05]  /*38a0*/  VIADD R3, R2, 0xffffffff ;  /* 0xffffffff02037836 */ /* 0x000fca0000000000 */
[----:B------:R-:W-:-:S13]  /*38b0*/  ISETP.GE.U32.AND P0, PT, R3, 0xfe, PT ;  /* 0x000000fe0300780c */ /* 0x000fda0003f06070 */
[----:B------:R-:W-:Y:S05]  /*38c0*/  @!P0 BRA `(.L_x_55) ;  /* 0x0000000000808947 */ /* 0x000fea0003800000 */
[----:B------:R-:W-:-:S13]  /*38d0*/  ISETP.GT.AND P0, PT, R2, 0xfe, PT ;  /* 0x000000fe0200780c */ /* 0x000fda0003f04270 */
[----:B------:R-:W-:Y:S05]  /*38e0*/  @P0 BRA `(.L_x_56) ;  /* 0x00000000006c0947 */ /* 0x000fea0003800000 */
[----:B------:R-:W-:-:S13]  /*38f0*/  ISETP.GE.AND P0, PT, R2, 0x1, PT ;  /* 0x000000010200780c */ /* 0x000fda0003f06270 */
[----:B------:R-:W-:Y:S05]  /*3900*/  @P0 BRA `(.L_x_57) ;  /* 0x0000000000740947 */ /* 0x000fea0003800000 */
[----:B------:R-:W-:Y:S02]  /*3910*/  ISETP.GE.AND P0, PT, R2, -0x18, PT ;  /* 0xffffffe80200780c */ /* 0x000fe40003f06270 */
[----:B------:R-:W-:-:S11]  /*3920*/  LOP3.LUT R0, R0, 0x80000000, RZ, 0xc0, !PT ;  /* 0x8000000000007812 */ /* 0x000fd600078ec0ff */
[----:B------:R-:W-:Y:S05]  /*3930*/  @!P0 BRA `(.L_x_57) ;  /* 0x0000000000688947 */ /* 0x000fea0003800000 */
[CCC-:B------:R-:W-:Y:S01]  /*3940*/  FFMA.RZ R3, R61.reuse, R59.reuse, R54.reuse ;  /* 0x0000003b3d037223 */ /* 0x1c0fe2000000c036 */
[CCC-:B------:R-:W-:Y:S01]  /*3950*/  FFMA.RP R53, R61.reuse, R59.reuse, R54.reuse ;  /* 0x0000003b3d357223 */ /* 0x1c0fe20000008036 */
[----:B------:R-:W-:Y:S01]  /*3960*/  FFMA.RM R54, R61, R59, R54 ;  /* 0x0000003b3d367223 */ /* 0x000fe20000004036 */
[C---:B------:R-:W-:Y:S02]  /*3970*/  ISETP.NE.AND P2, PT, R2.reuse, RZ, PT ;  /* 0x000000ff0200720c */ /* 0x040fe40003f45270 */
[----:B------:R-:W-:Y:S02]  /*3980*/  LOP3.LUT R3, R3, 0x7fffff, RZ, 0xc0, !PT ;  /* 0x007fffff03037812 */ /* 0x000fe400078ec0ff */
[----:B------:R-:W-:Y:S01]  /*3990*/  FSETP.NEU.FTZ.AND P0, PT, R53, R54, PT ;  /* 0x000000363500720b */ /* 0x000fe20003f1d000 */
[C---:B------:R-:W-:Y:S01]  /*39a0*/  VIADD R53, R2.reuse, 0x20 ;  /* 0x0000002002357836 */ /* 0x040fe20000000000 */
[----:B------:R-:W-:Y:S02]  /*39b0*/  LOP3.LUT R54, R3, 0x800000, RZ, 0xfc, !PT ;  /* 0x0080000003367812 */ /* 0x000fe400078efcff */
[----:B------:R-:W-:Y:S01]  /*39c0*/  ISETP.NE.AND P1, PT, R2, RZ, PT ;  /* 0x000000ff0200720c */ /* 0x000fe20003f25270 */
[----:B------:R-:W-:Y:S01]  /*39d0*/  IMAD.MOV R2, RZ, RZ, -R2 ;  /* 0x000000ffff027224 */ /* 0x000fe200078e0a02 */
[----:B------:R-:W-:-:S04]  /*39e0*/  SHF.L.U32 R53, R54, R53, RZ ;  /* 0x0000003536357219 */ /* 0x000fc800000006ff */
[----:B------:R-:W-:Y:S02]  /*39f0*/  SEL R3, R2, RZ, P2 ;  /* 0x000000ff02037207 */ /* 0x000fe40001000000 */
[----:B------:R-:W-:Y:S02]  /*3a00*/  ISETP.NE.AND P1, PT, R53, RZ, P1 ;  /* 0x000000ff3500720c */ /* 0x000fe40000f25270 */
[----:B------:R-:W-:Y:S02]  /*3a10*/  SHF.R.U32.HI R53, RZ, R3, R54 ;  /* 0x00000003ff357219 */ /* 0x000fe40000011636 */
[----:B------:R-:W-:Y:S02]  /*3a20*/  PLOP3.LUT P0, PT, P0, P1, PT, 0xf8, 0x8f ;  /* 0x00000000008f781c */ /* 0x000fe40000703f70 */
[----:B------:R-:W-:Y:S02]  /*3a30*/  SHF.R.U32.HI R3, RZ, 0x1, R53 ;  /* 0x00000001ff037819 */ /* 0x000fe40000011635 */
[----:B------:R-:W-:-:S04]  /*3a40*/  SEL R2, RZ, 0x1, !P0 ;  /* 0x00000001ff027807 */ /* 0x000fc80004000000 */
[----:B------:R-:W-:-:S04]  /*3a50*/  LOP3.LUT R2, R2, 0x1, R3, 0xf8, !PT ;  /* 0x0000000102027812 */ /* 0x000fc800078ef803 */
[----:B------:R-:W-:-:S05]  /*3a60*/  LOP3.LUT R2, R2, R53, RZ, 0xc0, !PT ;  /* 0x0000003502027212 */ /* 0x000fca00078ec0ff */
[----:B------:R-:W-:-:S05]  /*3a70*/  IMAD.IADD R3, R3, 0x1, R2 ;  /* 0x0000000103037824 */ /* 0x000fca00078e0202 */
[----:B------:R-:W-:Y:S01]  /*3a80*/  LOP3.LUT R0, R3, R0, RZ, 0xfc, !PT ;  /* 0x0000000003007212 */ /* 0x000fe200078efcff */
[----:B------:R-:W-:Y:S06]  /*3a90*/  BRA `(.L_x_57) ;  /* 0x0000000000107947 */ /* 0x000fec0003800000 */
.L_x_56:
[----:B------:R-:W-:-:S04]  /*3aa0*/  LOP3.LUT R0, R0, 0x80000000, RZ, 0xc0, !PT ;  /* 0x8000000000007812 */ /* 0x000fc800078ec0ff */
[----:B------:R-:W-:Y:S01]  /*3ab0*/  LOP3.LUT R0, R0, 0x7f800000, RZ, 0xfc, !PT ;  /* 0x7f80000000007812 */ /* 0x000fe200078efcff */
[----:B------:R-:W-:Y:S06]  /*3ac0*/  BRA `(.L_x_57) ;  /* 0x0000000000047947 */ /* 0x000fec0003800000 */
.L_x_55:
[----:B------:R-:W-:-:S07]  /*3ad0*/  IMAD R0, R53, 0x800000, R0 ;  /* 0x0080000035007824 */ /* 0x000fce00078e0200 */
.L_x_57:
[----:B------:R-:W-:Y:S05]  /*3ae0*/  BSYNC.RECONVERGENT B1 ;  /* 0x0000000000017941 */ /* 0x000fea0003800200 */
.L_x_54:
[----:B------:R-:W-:Y:S05]  /*3af0*/  BRA `(.L_x_58) ;  /* 0x0000000000207947 */ /* 0x000fea0003800000 */
.L_x_53:
[----:B------:R-:W-:-:S04]  /*3b00*/  LOP3.LUT R3, R59, 0x80000000, R3, 0x48, !PT ;  /* 0x800000003b037812 */ /* 0x000fc800078e4803 */
[----:B------:R-:W-:Y:S01]  /*3b10*/  LOP3.LUT R0, R3, 0x7f800000, RZ, 0xfc, !PT ;  /* 0x7f80000003007812 */ /* 0x000fe200078efcff */
[----:B------:R-:W-:Y:S06]  /*3b20*/  BRA `(.L_x_58) ;  /* 0x0000000000147947 */ /* 0x000fec0003800000 */
.L_x_52:
[----:B------:R-:W-:Y:S01]  /*3b30*/  LOP3.LUT R0, R59, 0x80000000, R3, 0x48, !PT ;  /* 0x800000003b007812 */ /* 0x000fe200078e4803 */
[----:B------:R-:W-:Y:S06]  /*3b40*/  BRA `(.L_x_58) ;  /* 0x00000000000c7947 */ /* 0x000fec0003800000 */
.L_x_51:
[----:B------:R-:W0:Y:S01]  /*3b50*/  MUFU.RSQ R0, -QNAN ;  /* 0xffc0000000007908 */ /* 0x000e220000001400 */
[----:B------:R-:W-:Y:S05]  /*3b60*/  BRA `(.L_x_58) ;  /* 0x0000000000047947 */ /* 0x000fea0003800000 */
.L_x_50:
[----:B------:R-:W-:-:S07]  /*3b70*/  FADD.FTZ R0, R3, R0 ;  /* 0x0000000003007221 */ /* 0x000fce0000010000 */
.L_x_58:
[----:B------:R-:W-:Y:S05]  /*3b80*/  BSYNC.RECONVERGENT B0 ;  /* 0x0000000000007941 */ /* 0x000fea0003800200 */
.L_x_48:
[----:B------:R-:W-:-:S04]  /*3b90*/  IMAD.MOV.U32 R53, RZ, RZ, 0x0 ;  /* 0x00000000ff357424 */ /* 0x000fc800078e00ff */
[----:B0-----:R-:W-:Y:S05]  /*3ba0*/  RET.REL.NODEC R52 `(_Z26cudaCombineFromQueueThreadPiiiS_S_) ;  /* 0xffffffc434147950 */ /* 0x001fea0003c3ffff */
.L_x_59:
[----:B------:R-:W-:-:S00]  /*3bb0*/  BRA `(.L_x_59) ;  /* 0xfffffffc00fc7947 */ /* 0x000fc0000383ffff */
[----:B------:R-:W-:-:S00]  /*3bc0*/  NOP ;  /* 0x0000000000007918 */ /* 0x000fc00000000000 */
        /* <DEDUP_REMOVED lines=11> */
.L_x_82:


//--------------------- .text._Z27cudaCombineFromLeavesThreadPiS_iS_S_ --------------------------
	.section	.text._Z27cudaCombineFromLeavesThreadPiS_iS_S_,"ax",@progbits
	.align	128
        .global         _Z27cudaCombineFromLeavesThreadPiS_iS_S_
        .type           _Z27cudaCombineFromLeavesThreadPiS_iS_S_,@function
        .size           _Z27cudaCombineFromLeavesThreadPiS_iS_S_,(.L_x_86 - _Z27cudaCombineFromLeavesThreadPiS_iS_S_)
        .other          _Z27cudaCombineFromLeavesThreadPiS_iS_S_,@"STO_CUDA_ENTRY STV_DEFAULT"
_Z27cudaCombineFromLeavesThreadPiS_iS_S_:
.text._Z27cudaCombineFromLeavesThreadPiS_iS_S_:
[----:B------:R-:W-:Y:S01]  /*0000*/  LDC R1, c[0x0][0x37c] ;  /* 0x0000df00ff017b82 */ /* 0x000fe20000000800 */
[----:B------:R-:W0:Y:S07]  /*0010*/  S2R R3, SR_TID.X ;  /* 0x0000000000037919 */ /* 0x000e2e0000002100 */
[----:B------:R-:W0:Y:S01]  /*0020*/  S2UR UR4, SR_CTAID.X ;  /* 0x00000000000479c3 */ /* 0x000e220000002500 */
[----:B------:R-:W1:Y:S07]  /*0030*/  LDCU UR5, c[0x0][0x390] ;  /* 0x00007200ff0577ac */ /* 0x000e6e0008000800 */
[----:B------:R-:W0:Y:S02]  /*0040*/  LDC R0, c[0x0][0x360] ;  /* 0x0000d800ff007b82 */ /* 0x000e240000000800 */
[----:B0-----:R-:W-:-:S05]  /*0050*/  IMAD R0, R0, UR4, R3 ;  /* 0x0000000400007c24 */ /* 0x001fca000f8e0203 */
[----:B-1----:R-:W-:-:S13]  /*0060*/  ISETP.GE.AND P0, PT, R0, UR5, PT ;  /* 0x0000000500007c0c */ /* 0x002fda000bf06270 */
[----:B------:R-:W-:Y:S05]  /*0070*/  @P0 EXIT ;  /* 0x000000000000094d */ /* 0x000fea0003800000 */
[----:B------:R-:W0:Y:S01]  /*0080*/  LDC.64 R2, c[0x0][0x388] ;  /* 0x0000e200ff027b82 */ /* 0x000e220000000a00 */
[----:B------:R-:W1:Y:S01]  /*0090*/  LDCU.64 UR4, c[0x0][0x358] ;  /* 0x00006b00ff0477ac */ /* 0x000e620008000a00 */
[----:B------:R-:W-:-:S04]  /*00a0*/  IMAD R5, R0, 0x3, RZ ;  /* 0x0000000300057824 */ /* 0x000fc800078e02ff */
[----:B0-----:R-:W-:Y:S02]  /*00b0*/  IMAD.WIDE R2, R5, 0x4, R2 ;  /* 0x0000000405027825 */ /* 0x001fe400078e0202 */
[----:B------:R-:W0:Y:S04]  /*00c0*/  LDC.64 R4, c[0x0][0x380] ;  /* 0x0000e000ff047b82 */ /* 0x000e280000000a00 */
[----:B-1----:R-:W2:Y:S02]  /*00d0*/  LDG.E R2, desc[UR4][R2.64+0x8] ;  /* 0x0000080402027981 */ /* 0x002ea4000c1e1900 */
[----:B--2---:R-:W-:-:S04]  /*00e0*/  IMAD R7, R2, 0xb, RZ ;  /* 0x0000000b02077824 */ /* 0x004fc800078e02ff */
[----:B0-----:R-:W-:-:S05]  /*00f0*/  IMAD.WIDE R4, R7, 0x4, R4 ;  /* 0x0000000407047825 */ /* 0x001fca00078e0204 */
[----:B------:R-:W2:Y:S02]  /*0100*/  LDG.E R0, desc[UR4][R4.64+0x24] ;  /* 0x0000240404007981 */ /* 0x000ea4000c1e1900 */
[----:B--2---:R-:W-:-:S13]  /*0110*/  LOP3.LUT P0, RZ, R0, 0x4, RZ, 0xc0, !PT ;  /* 0x0000000400ff7812 */ /* 0x004fda000780c0ff */
[----:B------:R-:W-:Y:S05]  /*0120*/  @!P0 EXIT ;  /* 0x000000000000894d */ /* 0x000fea0003800000 */
        /* <DEDUP_REMOVED lines=13> */
[----:B0-----:R-:W-:-:S05]  /*0200*/  IADD3 R9, PT, PT, R9, R8, RZ ;  /* 0x0000000809097210 */ /* 0x001fca0007ffe0ff */
[----:B--2---:R-:W-:-:S05]  /*0210*/  IMAD.WIDE R6, R9, 0x4, R6 ;  /* 0x0000000409067825 */ /* 0x004fca00078e0206 */
[----:B----4-:R-:W-:Y:S01]  /*0220*/  STG.E desc[UR4][R6.64], R5 ;  /* 0x0000000506007986 */ /* 0x010fe2000c101904 */
[----:B------:R-:W-:Y:S05]  /*0230*/  EXIT ;  /* 0x000000000000794d */ /* 0x000fea0003800000 */
.L_x_60:
        /* <DEDUP_REMOVED lines=12> */
.L_x_86:


//--------------------- .text._Z22cudaBuildTreeFromQueuePiiS_S_S_S_iii --------------------------
	.section	.text._Z22cudaBuildTreeFromQueuePiiS_S_S_S_iii,"ax",@progbits
	.align	128
        .global         _Z22cudaBuildTreeFromQueuePiiS_S_S_S_iii
        .type           _Z22cudaBuildTreeFromQueuePiiS_S_S_S_iii,@function
        .size           _Z22cudaBuildTreeFromQueuePiiS_S_S_S_iii,(.L_x_83 - _Z22cudaBuildTreeFromQueuePiiS_S_S_S_iii)
        .other          _Z22cudaBuildTreeFromQueuePiiS_S_S_S_iii,@"STO_CUDA_ENTRY STV_DEFAULT"
_Z22cudaBuildTreeFromQueuePiiS_S_S_S_iii:
.text._Z22cudaBuildTreeFromQueuePiiS_S_S_S_iii:
        /* <DEDUP_REMOVED lines=11> */
[----:B------:R-:W-:-:S04]  /*00b0*/  IMAD R5, R0, 0x3, RZ ;  /* 0x0000000300057824 */ /* 0x000fc800078e02ff */
[----:B0-----:R-:W-:-:S05]  /*00c0*/  IMAD.WIDE R2, R5, 0x4, R2 ;  /* 0x0000000405027825 */ /* 0x001fca00078e0202 */
[----:B-1----:R0:W5:Y:S04]  /*00d0*/  LDG.E R0, desc[UR4][R2.64] ;  /* 0x0000000402007981 */ /* 0x002168000c1e1900 */
[----:B------:R0:W5:Y:S04]  /*00e0*/  LDG.E R5, desc[UR4][R2.64+0x4] ;  /* 0x0000040402057981 */ /* 0x000168000c1e1900 */
[----:B------:R0:W5:Y:S01]  /*00f0*/  LDG.E R14, desc[UR4][R2.64+0x8] ;  /* 0x00000804020e7981 */ /* 0x000162000c1e1900 */
[----:B------:R-:W-:Y:S01]  /*0100*/  BSSY.RECONVERGENT B0, `(.L_x_61) ;  /* 0x0000003000007945 */ /* 0x000fe20003800200 */
[----:B------:R-:W-:-:S07]  /*0110*/  MOV R4, 0x130 ;  /* 0x0000013000047802 */ /* 0x000fce0000000f00 */
[----:B0----5:R-:W-:Y:S05]  /*0120*/  CALL.REL.NOINC `($_Z22cudaBuildTreeFromQueuePiiS_S_S_S_iii$_Z13cudaAddToTreeiPiiS_iS_S_S_) ;  /* 0x0000000000087944 */ /* 0x021fea0003c00000 */
[----:B------:R-:W-:Y:S05]  /*0130*/  BSYNC.RECONVERGENT B0 ;  /* 0x0000000000007941 */ /* 0x000fea0003800200 */
.L_x_61:
[----:B------:R-:W-:Y:S05]  /*0140*/  EXIT ;  /* 0x000000000000794d */ /* 0x000fea0003800000 */
        .type           $_Z22cudaBuildTreeFromQueuePiiS_S_S_S_iii$_Z13cudaAddToTreeiPiiS_iS_S_S_,@function
        .size           $_Z22cudaBuildTreeFromQueuePiiS_S_S_S_iii$_Z13cudaAddToTreeiPiiS_iS_S_S_,(.L_x_83 - $_Z22cudaBuildTreeFromQueuePiiS_S_S_S_iii$_Z13cudaAddToTreeiPiiS_iS_S_S_)
$_Z22cudaBuildTreeFromQueuePiiS_S_S_S_iii$_Z13cudaAddToTreeiPiiS_iS_S_S_:
[----:B------:R-:W0:Y:S01]  /*0150*/  LDC.64 R2, c[0x0][0x390] ;  /* 0x0000e400ff027b82 */ /* 0x000e220000000a00 */
[----:B------:R-:W-:Y:S01]  /*0160*/  ISETP.NE.AND P0, PT, R14, 0x1, PT ;  /* 0x000000010e00780c */ /* 0x000fe20003f05270 */
[----:B------:R-:W-:Y:S01]  /*0170*/  IMAD R9, R5, 0xb, RZ ;  /* 0x0000000b05097824 */ /* 0x000fe200078e02ff */
[----:B------:R-:W1:Y:S01]  /*0180*/  LDCU.64 UR4, c[0x0][0x358] ;  /* 0x00006b00ff0477ac */ /* 0x000e620008000a00 */
[----:B------:R-:W-:Y:S01]  /*0190*/  IMAD R11, R0, 0x3, RZ ;  /* 0x00000003000b7824 */ /* 0x000fe200078e02ff */
[----:B------:R-:W-:Y:S03]  /*01a0*/  BSSY B1, `(.L_x_62) ;  /* 0x0000052000017945 */ /* 0x000fe60003800000 */
[----:B------:R-:W2:Y:S01]  /*01b0*/  LDC.64 R6, c[0x0][0x380] ;  /* 0x0000e000ff067b82 */ /* 0x000ea20000000a00 */
[----:B0-----:R-:W-:-:S04]  /*01c0*/  IMAD.WIDE R2, R9, 0x4, R2 ;  /* 0x0000000409027825 */ /* 0x001fc800078e0202 */
[----:B--2---:R-:W-:Y:S01]  /*01d0*/  IMAD.WIDE R6, R11, 0x4, R6 ;  /* 0x000000040b067825 */ /* 0x004fe200078e0206 */
[----:B-1----:R-:W-:Y:S06]  /*01e0*/  @!P0 BRA `(.L_x_63) ;  /* 0x0000000400348947 */ /* 0x002fec0003800000 */
[----:B------:R-:W0:Y:S08]  /*01f0*/  LDC.64 R8, c[0x0][0x398] ;  /* 0x0000e600ff087b82 */ /* 0x000e300000000a00 */
[----:B------:R-:W1:Y:S08]  /*0200*/  LDC.64 R10, c[0x0][0x3a8] ;  /* 0x0000ea00ff0a7b82 */ /* 0x000e700000000a00 */
[----:B------:R-:W2:Y:S02]  /*0210*/  LDC.64 R12, c[0x0][0x390] ;  /* 0x0000e400ff0c7b82 */ /* 0x000ea40000000a00 */
.L_x_69:
[----:B------:R-:W3:Y:S01]  /*0220*/  LDG.E R16, desc[UR4][R2.64+0x20] ;  /* 0x0000200402107981 */ /* 0x000ee2000c1e1900 */
[----:B------:R-:W-:Y:S05]  /*0230*/  YIELD ;  /* 0x0000000000007946 */ /* 0x000fea0003800000 */
[----:B------:R-:W-:Y:S04]  /*0240*/  BSSY.RELIABLE B2, `(.L_x_64) ;  /* 0x0000043000027945 */ /* 0x000fe80003800100 */
[----:B------:R-:W-:Y:S01]  /*0250*/  BSSY.RELIABLE B3, `(.L_x_65) ;  /* 0x0000017000037945 */ /* 0x000fe20003800100 */
[----:B---3--:R-:W-:-:S13]  /*0260*/  ISETP.NE.AND P0, PT, R16, RZ, PT ;  /* 0x000000ff1000720c */ /* 0x008fda0003f05270 */
[----:B------:R-:W-:Y:S05]  /*0270*/  @!P0 BRA `(.L_x_66) ;  /* 0x0000000000508947 */ /* 0x000fea0003800000 */
[----:B------:R-:W3:Y:S02]  /*0280*/  LDG.E R15, desc[UR4][R2.64+0x24] ;  /* 0x00002404020f7981 */ /* 0x000ee4000c1e1900 */
[----:B---3--:R-:W-:-:S04]  /*0290*/  LOP3.LUT R15, R15, 0x1, RZ, 0xc0, !PT ;  /* 0x000000010f0f7812 */ /* 0x008fc800078ec0ff */
[----:B------:R-:W-:-:S13]  /*02a0*/  ISETP.NE.U32.AND P0, PT, R15, 0x1, PT ;  /* 0x000000010f00780c */ /* 0x000fda0003f05070 */
[----:B------:R-:W-:Y:S05]  /*02b0*/  @P0 BREAK.RELIABLE B3 ;  /* 0x0000000000030942 */ /* 0x000fea0003800100 */
[----:B------:R-:W-:Y:S05]  /*02c0*/  @!P0 BRA `(.L_x_66) ;  /* 0x00000000003c8947 */ /* 0x000fea0003800000 */
[----:B------:R-:W3:Y:S01]  /*02d0*/  LDG.E R2, desc[UR4][R6.64+0x8] ;  /* 0x0000080406027981 */ /* 0x000ee2000c1e1900 */
[----:B------:R-:W-:Y:S01]  /*02e0*/  SHF.R.S32.HI R14, RZ, 0x1, R14 ;  /* 0x00000001ff0e7819 */ /* 0x000fe2000001140e */
[----:B------:R-:W-:Y:S01]  /*02f0*/  VIADD R5, R16, 0x4 ;  /* 0x0000000410057836 */ /* 0x000fe20000000000 */
[----:B---3--:R-:W-:-:S04]  /*0300*/  SHF.R.U32.HI R3, RZ, 0x18, R2 ;  /* 0x00000018ff037819 */ /* 0x008fc80000011602 */
[----:B------:R-:W-:Y:S02]  /*0310*/  LOP3.LUT P1, RZ, R3, R14, RZ, 0xc0, !PT ;  /* 0x0000000e03ff7212 */ /* 0x000fe4000782c0ff */
[----:B------:R-:W-:-:S04]  /*0320*/  SHF.R.U32.HI R3, RZ, 0x10, R2 ;  /* 0x00000010ff037819 */ /* 0x000fc80000011602 */
[----:B------:R-:W-:Y:S02]  /*0330*/  LOP3.LUT P0, RZ, R3, 0xff, R14, 0x80, !PT ;  /* 0x000000ff03ff7812 */ /* 0x000fe4000780800e */
[----:B------:R-:W-:-:S05]  /*0340*/  SHF.R.U32.HI R3, RZ, 0x8, R2 ;  /* 0x00000008ff037819 */ /* 0x000fca0000011602 */
[----:B------:R-:W-:Y:S01]  /*0350*/  @!P1 IMAD.MOV R5, RZ, RZ, R16 ;  /* 0x000000ffff059224 */ /* 0x000fe200078e0210 */
[----:B------:R-:W-:-:S04]  /*0360*/  LOP3.LUT P1, RZ, R3, 0xff, R14, 0x80, !PT ;  /* 0x000000ff03ff7812 */ /* 0x000fc8000782800e */
[----:B------:R-:W-:Y:S01]  /*0370*/  IADD3 R2, PT, PT, R5, 0x2, RZ ;  /* 0x0000000205027810 */ /* 0x000fe20007ffe0ff */
[----:B------:R-:W-:-:S04]  /*0380*/  @!P0 IMAD.MOV R2, RZ, RZ, R5 ;  /* 0x000000ffff028224 */ /* 0x000fc800078e0205 */
[----:B------:R-:W-:-:S04]  /*0390*/  VIADD R5, R2, 0x1 ;  /* 0x0000000102057836 */ /* 0x000fc80000000000 */
[----:B------:R-:W-:Y:S01]  /*03a0*/  @!P1 IADD3 R5, PT, PT, R2, RZ, RZ ;  /* 0x000000ff02059210 */ /* 0x000fe20007ffe0ff */
[----:B------:R-:W-:Y:S06]  /*03b0*/  BRA `(.L_x_67) ;  /* 0x0000000000ac7947 */ /* 0x000fec0003800000 */
.L_x_66:
[----:B------:R-:W-:Y:S05]  /*03c0*/  BSYNC.RELIABLE B3 ;  /* 0x0000000000037941 */ /* 0x000fea0003800100 */
.L_x_65:
[----:B------:R-:W-:-:S05]  /*03d0*/  IMAD.MOV.U32 R17, RZ, RZ, 0x1 ;  /* 0x00000001ff117424 */ /* 0x000fca00078e00ff */
[----:B------:R-:W3:Y:S02]  /*03e0*/  ATOMG.E.OR.STRONG.GPU PT, R15, desc[UR4][R2.64+0x24], R17 ;  /* 0x80002411020f79a8 */ /* 0x000ee4000b1ef104 */
[----:B---3--:R-:W-:-:S04]  /*03f0*/  LOP3.LUT R15, R15, 0x1, RZ, 0xc0, !PT ;  /* 0x000000010f0f7812 */ /* 0x008fc800078ec0ff */
[----:B------:R-:W-:-:S13]  /*0400*/  ISETP.NE.U32.AND P0, PT, R15, 0x1, PT ;  /* 0x000000010f00780c */ /* 0x000fda0003f05070 */
[----:B------:R-:W-:Y:S05]  /*0410*/  @!P0 BREAK.RELIABLE B2 ;  /* 0x0000000000028942 */ /* 0x000fea0003800100 */
[----:B------:R-:W-:Y:S05]  /*0420*/  @!P0 BREAK B1 ;  /* 0x0000000000018942 */ /* 0x000fea0003800000 */
[----:B------:R-:W-:Y:S05]  /*0430*/  @!P0 BRA `(.L_x_68) ;  /* 0x0000000000ec8947 */ /* 0x000fea0003800000 */
[----:B------:R-:W-:-:S05]  /*0440*/  IMAD.MOV.U32 R19, RZ, RZ, 0x8 ;  /* 0x00000008ff137424 */ /* 0x000fca00078e00ff */
[----:B0-----:R-:W3:Y:S01]  /*0450*/  ATOMG.E.ADD.STRONG.GPU PT, R15, desc[UR4][R8.64], R19 ;  /* 0x80000013080f79a8 */ /* 0x001ee200081ef104 */
[----:B------:R-:W-:-:S05]  /*0460*/  HFMA2 R16, -RZ, RZ, 0, 6.55651092529296875e-07 ;  /* 0x0000000bff107431 */ /* 0x000fca00000001ff */
[C---:B---3--:R-:W-:Y:S02]  /*0470*/  IMAD R17, R15.reuse, R16, 0xb ;  /* 0x0000000b0f117424 */ /* 0x048fe400078e0210 */
[----:B------:R-:W-:Y:S02]  /*0480*/  VIADD R15, R15, 0x1 ;  /* 0x000000010f0f7836 */ /* 0x000fe40000000000 */
[----:B--2---:R-:W-:-:S03]  /*0490*/  IMAD.WIDE R16, R17, 0x4, R12 ;  /* 0x0000000411107825 */ /* 0x004fc600078e020c */
[----:B------:R0:W-:Y:S04]  /*04a0*/  STG.E desc[UR4][R2.64+0x20], R15 ;  /* 0x0000200f02007986 */ /* 0x0001e8000c101904 */
[----:B------:R-:W2:Y:S01]  /*04b0*/  LDG.E R18, desc[UR4][R16.64+0x24] ;  /* 0x0000240410127981 */ /* 0x000ea2000c1e1900 */
[----:B------:R-:W-:-:S03]  /*04c0*/  IMAD.MOV.U32 R23, RZ, RZ, -0x2 ;  /* 0xfffffffeff177424 */ /* 0x000fc600078e00ff */
[----:B------:R-:W-:Y:S04]  /*04d0*/  STG.E desc[UR4][R16.64+0x1c], R5 ;  /* 0x00001c0510007986 */ /* 0x000fe8000c101904 */
[----:B------:R-:W-:Y:S04]  /*04e0*/  STG.E desc[UR4][R16.64+0x48], R5 ;  /* 0x0000480510007986 */ /* 0x000fe8000c101904 */
[----:B------:R-:W-:Y:S04]  /*04f0*/  STG.E desc[UR4][R16.64+0x74], R5 ;  /* 0x0000740510007986 */ /* 0x000fe8000c101904 */
[----:B------:R-:W-:Y:S04]  /*0500*/  STG.E desc[UR4][R16.64+0xa0], R5 ;  /* 0x0000a00510007986 */ /* 0x000fe8000c101904 */
[----:B------:R-:W-:Y:S04]  /*0510*/  STG.E desc[UR4][R16.64+0xcc], R5 ;  /* 0x0000cc0510007986 */ /* 0x000fe8000c101904 */
[----:B------:R-:W-:Y:S04]  /*0520*/  STG.E desc[UR4][R16.64+0xf8], R5 ;  /* 0x0000f80510007986 */ /* 0x000fe8000c101904 */
[----:B------:R-:W-:Y:S04]  /*0530*/  STG.E desc[UR4][R16.64+0x124], R5 ;  /* 0x0001240510007986 */ /* 0x000fe8000c101904 */
[----:B------:R3:W-:Y:S01]  /*0540*/  STG.E desc[UR4][R16.64+0x150], R5 ;  /* 0x0001500510007986 */ /* 0x0007e2000c101904 */
[----:B--2---:R-:W-:-:S05]  /*0550*/  IADD3 R19, PT, PT, R18, 0x4, RZ ;  /* 0x0000000412137810 */ /* 0x004fca0007ffe0ff */
[----:B------:R2:W-:Y:S04]  /*0560*/  STG.E desc[UR4][R16.64+0x24], R19 ;  /* 0x0000241310007986 */ /* 0x0005e8000c101904 */
[----:B------:R2:W-:Y:S04]  /*0570*/  REDG.E.AND.STRONG.GPU desc[UR4][R2.64+0x24], R23 ;  /* 0x000024170200798e */ /* 0x0005e8000e92e104 */
[----:B0-----:R-:W4:Y:S04]  /*0580*/  LDG.E R15, desc[UR4][R6.64+0x8] ;  /* 0x00000804060f7981 */ /* 0x001f28000c1e1900 */
[----:B------:R-:W5:Y:S01]  /*0590*/  LDG.E R18, desc[UR4][R2.64+0x20] ;  /* 0x0000200402127981 */ /* 0x000f62000c1e1900 */
[----:B------:R-:W-:-:S02]  /*05a0*/  SHF.R.S32.HI R14, RZ, 0x1, R14 ;  /* 0x00000001ff0e7819 */ /* 0x000fc4000001140e */
[----:B----4-:R-:W-:-:S04]  /*05b0*/  SHF.R.U32.HI R21, RZ, 0x18, R15 ;  /* 0x00000018ff157819 */ /* 0x010fc8000001160f */
[----:B------:R-:W-:Y:S01]  /*05c0*/  LOP3.LUT P1, RZ, R21, R14, RZ, 0xc0, !PT ;  /* 0x0000000e15ff7212 */ /* 0x000fe2000782c0ff */
[----:B-----5:R-:W-:Y:S01]  /*05d0*/  VIADD R20, R18, 0x4 ;  /* 0x0000000412147836 */ /* 0x020fe20000000000 */
[--C-:B------:R-:W-:Y:S02]  /*05e0*/  SHF.R.U32.HI R21, RZ, 0x10, R15.reuse ;  /* 0x00000010ff157819 */ /* 0x100fe4000001160f */
[----:B------:R-:W-:Y:S02]  /*05f0*/  SHF.R.U32.HI R15, RZ, 0x8, R15 ;  /* 0x00000008ff0f7819 */ /* 0x000fe4000001160f */
[----:B------:R-:W-:-:S07]  /*0600*/  LOP3.LUT P0, RZ, R21, 0xff, R14, 0x80, !PT ;  /* 0x000000ff15ff7812 */ /* 0x000fce000780800e */
[----:B------:R-:W-:Y:S01]  /*0610*/  @!P1 IMAD.MOV R20, RZ, RZ, R18 ;  /* 0x000000ffff149224 */ /* 0x000fe200078e0212 */
[----:B------:R-:W-:-:S04]  /*0620*/  LOP3.LUT P1, RZ, R15, 0xff, R14, 0x80, !PT ;  /* 0x000000ff0fff7812 */ /* 0x000fc8000782800e */
[----:B------:R-:W-:Y:S01]  /*0630*/  IADD3 R15, PT, PT, R20, 0x2, RZ ;  /* 0x00000002140f7810 */ /* 0x000fe20007ffe0ff */
[----:B------:R-:W-:-:S04]  /*0640*/  @!P0 IMAD.MOV R15, RZ, RZ, R20 ;  /* 0x000000ffff0f8224 */ /* 0x000fc800078e0214 */
[----:B---3--:R-:W-:-:S04]  /*0650*/  VIADD R5, R15, 0x1 ;  /* 0x000000010f057836 */ /* 0x008fc80000000000 */
[----:B--2---:R-:W-:-:S07]  /*0660*/  @!P1 IADD3 R5, PT, PT, R15, RZ, RZ ;  /* 0x000000ff0f059210 */ /* 0x004fce0007ffe0ff */
.L_x_67:
[----:B------:R-:W-:Y:S05]  /*0670*/  BSYNC.RELIABLE B2 ;  /* 0x0000000000027941 */ /* 0x000fea0003800100 */
.L_x_64:
[----:B------:R-:W-:Y:S01]  /*0680*/  ISETP.NE.AND P0, PT, R14, 0x1, PT ;  /* 0x000000010e00780c */ /* 0x000fe20003f05270 */
[----:B------:R-:W-:-:S04]  /*0690*/  IMAD R3, R5, 0xb, RZ ;  /* 0x0000000b05037824 */ /* 0x000fc800078e02ff */
[----:B--2---:R-:W-:-:S08]  /*06a0*/  IMAD.WIDE R2, R3, 0x4, R12 ;  /* 0x0000000403027825 */ /* 0x004fd000078e020c */
[----:B------:R-:W-:Y:S05]  /*06b0*/  @P0 BRA `(.L_x_69) ;  /* 0xfffffff800d80947 */ /* 0x000fea000383ffff */
.L_x_63:
[----:B------:R-:W-:Y:S05]  /*06c0*/  BSYNC B1 ;  /* 0x0000000000017941 */ /* 0x000fea0003800000 */
.L_x_62:
[----:B0-----:R-:W2:Y:S04]  /*06d0*/  LDG.E R9, desc[UR4][R6.64] ;  /* 0x0000000406097981 */ /* 0x001ea8000c1e1900 */
[----:B--2---:R-:W-:Y:S04]  /*06e0*/  STG.E desc[UR4][R2.64], R9 ;  /* 0x0000000902007986 */ /* 0x004fe8000c101904 */
[----:B------:R0:W-:Y:S04]  /*06f0*/  STG.E desc[UR4][R2.64+0x4], R9 ;  /* 0x0000040902007986 */ /* 0x0001e8000c101904 */
[----:B-1----:R-:W2:Y:S04]  /*0700*/  LDG.E R11, desc[UR4][R6.64] ;  /* 0x00000004060b7981 */ /* 0x002ea8000c1e1900 */
[----:B--2---:R-:W-:Y:S04]  /*0710*/  STG.E desc[UR4][R2.64+0x8], R11 ;  /* 0x0000080b02007986 */ /* 0x004fe8000c101904 */
[----:B------:R-:W-:Y:S04]  /*0720*/  STG.E desc[UR4][R2.64+0xc], R11 ;  /* 0x00000c0b02007986 */ /* 0x000fe8000c101904 */
[----:B------:R-:W2:Y:S04]  /*0730*/  LDG.E R13, desc[UR4][R6.64] ;  /* 0x00000004060d7981 */ /* 0x000ea8000c1e1900 */
[----:B--2---:R-:W-:Y:S04]  /*0740*/  STG.E desc[UR4][R2.64+0x10], R13 ;  /* 0x0000100d02007986 */ /* 0x004fe8000c101904 */
[----:B------:R-:W-:Y:S04]  /*0750*/  STG.E desc[UR4][R2.64+0x14], R13 ;  /* 0x0000140d02007986 */ /* 0x000fe8000c101904 */
[----:B------:R-:W2:Y:S04]  /*0760*/  LDG.E R15, desc[UR4][R6.64+0x4] ;  /* 0x00000404060f7981 */ /* 0x000ea8000c1e1900 */
[----:B--2---:R-:W-:Y:S04]  /*0770*/  STG.E desc[UR4][R2.64+0x18], R15 ;  /* 0x0000180f02007986 */ /* 0x004fe8000c101904 */
[----:B------:R-:W-:Y:S04]  /*0780*/  STG.E desc[UR4][R6.64+0x8], R5 ;  /* 0x0000080506007986 */ /* 0x000fe8000c101904 */
[----:B------:R-:W2:Y:S01]  /*0790*/  LDG.E R0, desc[UR4][R2.64+0x24] ;  /* 0x0000240402007981 */ /* 0x000ea2000c1e1900 */
[----:B------:R-:W-:Y:S01]  /*07a0*/  IMAD.MOV.U32 R8, RZ, RZ, R4 ;  /* 0x000000ffff087224 */ /* 0x000fe200078e0004 */
[----:B0-----:R-:W-:Y:S01]  /*07b0*/  MOV R9, 0x0 ;  /* 0x0000000000097802 */ /* 0x001fe20000000f00 */
[----:B--2---:R-:W-:-:S05]  /*07c0*/  VIADD R17, R0, 0x2 ;  /* 0x0000000200117836 */ /* 0x004fca0000000000 */
[----:B------:R0:W-:Y:S02]  /*07d0*/  STG.E desc[UR4][R2.64+0x24], R17 ;  /* 0x0000241102007986 */ /* 0x0001e4000c101904 */
[----:B0-----:R-:W-:Y:S05]  /*07e0*/  RET.REL.NODEC R8 `(_Z22cudaBuildTreeFromQueuePiiS_S_S_S_iii) ;  /* 0xfffffff808047950 */ /* 0x001fea0003c3ffff */
.L_x_68:
[----:B-1----:R-:W3:Y:S01]  /*07f0*/  ATOMG.E.ADD.STRONG.GPU PT, R10, desc[UR4][R10.64], R17 ;  /* 0x800000110a0a79a8 */ /* 0x002ee200081ef104 */
[----:B------:R-:W1:Y:S01]  /*0800*/  LDC.64 R2, c[0x0][0x3a0] ;  /* 0x0000e800ff027b82 */ /* 0x000e620000000a00 */
[----:B------:R-:W-:Y:S02]  /*0810*/  IMAD.MOV.U32 R6, RZ, RZ, R4 ;  /* 0x000000ffff067224 */ /* 0x000fe400078e0004 */
[----:B---3--:R-:W-:-:S04]  /*0820*/  IMAD R7, R10, 0x3, RZ ;  /* 0x000000030a077824 */ /* 0x008fc800078e02ff */
[----:B-1----:R-:W-:-:S04]  /*0830*/  IMAD.WIDE R2, R7, 0x4, R2 ;  /* 0x0000000407027825 */ /* 0x002fc800078e0202 */
[----:B------:R-:W-:Y:S01]  /*0840*/  HFMA2 R7, -RZ, RZ, 0, 0 ;  /* 0x00000000ff077431 */ /* 0x000fe200000001ff */
[----:B------:R-:W-:Y:S04]  /*0850*/  STG.E desc[UR4][R2.64], R0 ;  /* 0x0000000002007986 */ /* 0x000fe8000c101904 */
[----:B------:R-:W-:Y:S04]  /*0860*/  STG.E desc[UR4][R2.64+0x4], R5 ;  /* 0x0000040502007986 */ /* 0x000fe8000c101904 */
[----:B------:R0:W-:Y:S02]  /*0870*/  STG.E desc[UR4][R2.64+0x8], R14 ;  /* 0x0000080e02007986 */ /* 0x0001e4000c101904 */
[----:B0-2---:R-:W-:Y:S05]  /*0880*/  RET.REL.NODEC R6 `(_Z22cudaBuildTreeFromQueuePiiS_S_S_S_iii) ;  /* 0xfffffff406dc7950 */ /* 0x005fea0003c3ffff */
.L_x_70:
        /* <DEDUP_REMOVED lines=15> */
.L_x_83:


//--------------------- .text._Z23cudaBuildTreeFromLeavesPiiS_S_S_S_i --------------------------
	.section	.text._Z23cudaBuildTreeFromLeavesPiiS_S_S_S_i,"ax",@progbits
	.align	128
        .global         _Z23cudaBuildTreeFromLeavesPiiS_S_S_S_i
        .type           _Z23cudaBuildTreeFromLeavesPiiS_S_S_S_i,@function
        .size           _Z23cudaBuildTreeFromLeavesPiiS_S_S_S_i,(.L_x_84 - _Z23cudaBuildTreeFromLeavesPiiS_S_S_S_i)
        .other          _Z23cudaBuildTreeFromLeavesPiiS_S_S_S_i,@"STO_CUDA_ENTRY STV_DEFAULT"
_Z23cudaBuildTreeFromLeavesPiiS_S_S_S_i:
.text._Z23cudaBuildTreeFromLeavesPiiS_S_S_S_i:
        /* <DEDUP_REMOVED lines=8> */
[----:B------:R-:W-:Y:S01]  /*0080*/  BSSY.RECONVERGENT B0, `(.L_x_71) ;  /* 0x0000003000007945 */ /* 0x000fe20003800200 */
[----:B------:R-:W-:-:S07]  /*0090*/  MOV R0, 0xb0 ;  /* 0x000000b000007802 */ /* 0x000fce0000000f00 */
[----:B------:R-:W-:Y:S05]  /*00a0*/  CALL.REL.NOINC `($_Z23cudaBuildTreeFromLeavesPiiS_S_S_S_i$_Z13cudaAddToTreeiPiiS_iS_S_S_) ;  /* 0x0000000000087944 */ /* 0x000fea0003c00000 */
[----:B------:R-:W-:Y:S05]  /*00b0*/  BSYNC.RECONVERGENT B0 ;  /* 0x0000000000007941 */ /* 0x000fea0003800200 */
.L_x_71:
[----:B------:R-:W-:Y:S05]  /*00c0*/  EXIT ;  /* 0x000000000000794d */ /* 0x000fea0003800000 */
        .type           $_Z23cudaBuildTreeFromLeavesPiiS_S_S_S_i$_Z13cudaAddToTreeiPiiS_iS_S_S_,@function
        .size           $_Z23cudaBuildTreeFromLeavesPiiS_S_S_S_i$_Z13cudaAddToTreeiPiiS_iS_S_S_,(.L_x_84 - $_Z23cudaBuildTreeFromLeavesPiiS_S_S_S_i$_Z13cudaAddToTreeiPiiS_iS_S_S_)
$_Z23cudaBuildTreeFromLeavesPiiS_S_S_S_i$_Z13cudaAddToTreeiPiiS_iS_S_S_:
[----:B------:R-:W0:Y:S01]  /*00d0*/  LDCU UR8, c[0x0][0x3b0] ;  /* 0x00007600ff0877ac */ /* 0x000e220008000800 */
[----:B------:R-:W1:Y:S01]  /*00e0*/  LDC.64 R2, c[0x0][0x380] ;  /* 0x0000e000ff027b82 */ /* 0x000e620000000a00 */
[----:B------:R-:W-:Y:S01]  /*00f0*/  IMAD R5, R12, 0x3, RZ ;  /* 0x000000030c057824 */ /* 0x000fe200078e02ff */
[----:B------:R-:W-:Y:S01]  /*0100*/  BSSY B1, `(.L_x_72) ;  /* 0x0000059000017945 */ /* 0x000fe20003800000 */
[----:B------:R-:W2:Y:S01]  /*0110*/  LDCU.64 UR4, c[0x0][0x390] ;  /* 0x00007200ff0477ac */ /* 0x000ea20008000a00 */
[----:B------:R-:W-:Y:S01]  /*0120*/  IMAD.MOV.U32 R13, RZ, RZ, RZ ;  /* 0x000000ffff0d7224 */ /* 0x000fe200078e00ff */
[----:B------:R-:W3:Y:S01]  /*0130*/  LDCU.64 UR6, c[0x0][0x358] ;  /* 0x00006b00ff0677ac */ /* 0x000ee20008000a00 */
[----:B0-----:R-:W-:Y:S02]  /*0140*/  UISETP.NE.AND UP0, UPT, UR8, 0x1, UPT ;  /* 0x000000010800788c */ /* 0x001fe4000bf05270 */
[----:B--2---:R-:W-:Y:S01]  /*0150*/  UIMAD.WIDE UR4, URZ, 0x4, UR4 ;  /* 0x00000004ff0478a5 */ /* 0x004fe2000f8e0204 */
[----:B-1----:R-:W-:-:S05]  /*0160*/  IMAD.WIDE R2, R5, 0x4, R2 ;  /* 0x0000000405027825 */ /* 0x002fca00078e0202 */
[----:B------:R-:W-:Y:S02]  /*0170*/  IMAD.U32 R10, RZ, RZ, UR4 ;  /* 0x00000004ff0a7e24 */ /* 0x000fe4000f8e00ff */
[----:B------:R-:W-:Y:S01]  /*0180*/  IMAD.U32 R11, RZ, RZ, UR5 ;  /* 0x00000005ff0b7e24 */ /* 0x000fe2000f8e00ff */
[----:B---3--:R-:W-:Y:S06]  /*0190*/  BRA.U !UP0, `(.L_x_73) ;  /* 0x00000005083c7547 */ /* 0x008fec000b800000 */
[----:B------:R-:W0:Y:S01]  /*01a0*/  LDC.64 R4, c[0x0][0x398] ;  /* 0x0000e600ff047b82 */ /* 0x000e220000000a00 */
[----:B------:R-:W1:Y:S07]  /*01b0*/  LDCU UR4, c[0x0][0x3b0] ;  /* 0x00007600ff0477ac */ /* 0x000e6e0008000800 */
[----:B------:R-:W2:Y:S08]  /*01c0*/  LDC.64 R6, c[0x0][0x3a8] ;  /* 0x0000ea00ff067b82 */ /* 0x000eb00000000a00 */
[----:B------:R-:W3:Y:S01]  /*01d0*/  LDC.64 R8, c[0x0][0x390] ;  /* 0x0000e400ff087b82 */ /* 0x000ee20000000a00 */
[----:B-1----:R-:W-:-:S07]  /*01e0*/  MOV R14, UR4 ;  /* 0x00000004000e7c02 */ /* 0x002fce0008000f00 */
.L_x_79:
[----:B------:R-:W4:Y:S01]  /*01f0*/  LDG.E R16, desc[UR6][R10.64+0x20] ;  /* 0x000020060a107981 */ /* 0x000f22000c1e1900 */
[----:B------:R-:W-:Y:S05]  /*0200*/  YIELD ;  /* 0x0000000000007946 */ /* 0x000fea0003800000 */
[----:B------:R-:W-:Y:S04]  /*0210*/  BSSY.RELIABLE B2, `(.L_x_74) ;  /* 0x0000043000027945 */ /* 0x000fe80003800100 */
[----:B------:R-:W-:Y:S01]  /*0220*/  BSSY.RELIABLE B3, `(.L_x_75) ;  /* 0x0000017000037945 */ /* 0x000fe20003800100 */
[----:B----4-:R-:W-:-:S13]  /*0230*/  ISETP.NE.AND P0, PT, R16, RZ, PT ;  /* 0x000000ff1000720c */ /* 0x010fda0003f05270 */
[----:B------:R-:W-:Y:S05]  /*0240*/  @!P0 BRA `(.L_x_76) ;  /* 0x0000000000508947 */ /* 0x000fea0003800000 */
[----:B------:R-:W4:Y:S02]  /*0250*/  LDG.E R15, desc[UR6][R10.64+0x24] ;  /* 0x000024060a0f7981 */ /* 0x000f24000c1e1900 */
[----:B----4-:R-:W-:-:S04]  /*0260*/  LOP3.LUT R15, R15, 0x1, RZ, 0xc0, !PT ;  /* 0x000000010f0f7812 */ /* 0x010fc800078ec0ff */
[----:B------:R-:W-:-:S13]  /*0270*/  ISETP.NE.U32.AND P0, PT, R15, 0x1, PT ;  /* 0x000000010f00780c */ /* 0x000fda0003f05070 */
[----:B------:R-:W-:Y:S05]  /*0280*/  @P0 BREAK.RELIABLE B3 ;  /* 0x0000000000030942 */ /* 0x000fea0003800100 */
[----:B------:R-:W-:Y:S05]  /*0290*/  @!P0 BRA `(.L_x_76) ;  /* 0x00000000003c8947 */ /* 0x000fea0003800000 */
[----:B------:R-:W4:Y:S01]  /*02a0*/  LDG.E R10, desc[UR6][R2.64+0x8] ;  /* 0x00000806020a7981 */ /* 0x000f22000c1e1900 */
[----:B------:R-:W-:Y:S01]  /*02b0*/  SHF.R.S32.HI R14, RZ, 0x1, R14 ;  /* 0x00000001ff0e7819 */ /* 0x000fe2000001140e */
[----:B------:R-:W-:Y:S01]  /*02c0*/  VIADD R13, R16, 0x4 ;  /* 0x00000004100d7836 */ /* 0x000fe20000000000 */
[----:B----4-:R-:W-:-:S04]  /*02d0*/  SHF.R.U32.HI R11, RZ, 0x18, R10 ;  /* 0x00000018ff0b7819 */ /* 0x010fc8000001160a */
[----:B------:R-:W-:Y:S02]  /*02e0*/  LOP3.LUT P1, RZ, R11, R14, RZ, 0xc0, !PT ;  /* 0x0000000e0bff7212 */ /* 0x000fe4000782c0ff */
[----:B------:R-:W-:-:S04]  /*02f0*/  SHF.R.U32.HI R11, RZ, 0x10, R10 ;  /* 0x00000010ff0b7819 */ /* 0x000fc8000001160a */
[----:B------:R-:W-:Y:S02]  /*0300*/  LOP3.LUT P0, RZ, R11, 0xff, R14, 0x80, !PT ;  /* 0x000000ff0bff7812 */ /* 0x000fe4000780800e */
[----:B------:R-:W-:-:S05]  /*0310*/  SHF.R.U32.HI R11, RZ, 0x8, R10 ;  /* 0x00000008ff0b7819 */ /* 0x000fca000001160a */
[----:B------:R-:W-:Y:S01]  /*0320*/  @!P1 IMAD.MOV R13, RZ, RZ, R16 ;  /* 0x000000ffff0d9224 */ /* 0x000fe200078e0210 */
[----:B------:R-:W-:-:S03]  /*0330*/  LOP3.LUT P1, RZ, R11, 0xff, R14, 0x80, !PT ;  /* 0x000000ff0bff7812 */ /* 0x000fc6000782800e */
[C---:B------:R-:W-:Y:S02]  /*0340*/  VIADD R10, R13.reuse, 0x2 ;  /* 0x000000020d0a7836 */ /* 0x040fe40000000000 */
[----:B------:R-:W-:-:S05]  /*0350*/  @!P0 IADD3 R10, PT, PT, R13, RZ, RZ ;  /* 0x000000ff0d0a8210 */ /* 0x000fca0007ffe0ff */
[----:B------:R-:W-:-:S03]  /*0360*/  VIADD R13, R10, 0x1 ;  /* 0x000000010a0d7836 */ /* 0x000fc60000000000 */
[----:B------:R-:W-:Y:S01]  /*0370*/  @!P1 IMAD.MOV R13, RZ, RZ, R10 ;  /* 0x000000ffff0d9224 */ /* 0x000fe200078e020a */
[----:B------:R-:W-:Y:S06]  /*0380*/  BRA `(.L_x_77) ;  /* 0x0000000000ac7947 */ /* 0x000fec0003800000 */
.L_x_76:
[----:B------:R-:W-:Y:S05]  /*0390*/  BSYNC.RELIABLE B3 ;  /* 0x0000000000037941 */ /* 0x000fea0003800100 */
.L_x_75:
[----:B------:R-:W-:-:S05]  /*03a0*/  HFMA2 R17, -RZ, RZ, 0, 5.9604644775390625e-08 ;  /* 0x00000001ff117431 */ /* 0x000fca00000001ff */
[----:B------:R-:W4:Y:S02]  /*03b0*/  ATOMG.E.OR.STRONG.GPU PT, R15, desc[UR6][R10.64+0x24], R17 ;  /* 0x800024110a0f79a8 */ /* 0x000f24000b1ef106 */
[----:B----4-:R-:W-:-:S04]  /*03c0*/  LOP3.LUT R15, R15, 0x1, RZ, 0xc0, !PT ;  /* 0x000000010f0f7812 */ /* 0x010fc800078ec0ff */
[----:B------:R-:W-:-:S13]  /*03d0*/  ISETP.NE.U32.AND P0, PT, R15, 0x1, PT ;  /* 0x000000010f00780c */ /* 0x000fda0003f05070 */
[----:B------:R-:W-:Y:S05]  /*03e0*/  @!P0 BREAK.RELIABLE B2 ;  /* 0x0000000000028942 */ /* 0x000fea0003800100 */
[----:B------:R-:W-:Y:S05]  /*03f0*/  @!P0 BREAK B1 ;  /* 0x0000000000018942 */ /* 0x000fea0003800000 */
[----:B------:R-:W-:Y:S05]  /*0400*/  @!P0 BRA `(.L_x_78) ;  /* 0x0000000000ec8947 */ /* 0x000fea0003800000 */
[----:B------:R-:W-:-:S05]  /*0410*/  IMAD.MOV.U32 R19, RZ, RZ, 0x8 ;  /* 0x00000008ff137424 */ /* 0x000fca00078e00ff */
[----:B0-----:R-:W4:Y:S01]  /*0420*/  ATOMG.E.ADD.STRONG.GPU PT, R15, desc[UR6][R4.64], R19 ;  /* 0x80000013040f79a8 */ /* 0x001f2200081ef106 */
[----:B------:R-:W-:-:S04]  /*0430*/  IMAD.MOV.U32 R16, RZ, RZ, 0xb ;  /* 0x0000000bff107424 */ /* 0x000fc800078e00ff */
[C---:B----4-:R-:W-:Y:S01]  /*0440*/  IMAD R17, R15.reuse, R16, 0xb ;  /* 0x0000000b0f117424 */ /* 0x050fe200078e0210 */
[----:B------:R-:W-:-:S03]  /*0450*/  IADD3 R15, PT, PT, R15, 0x1, RZ ;  /* 0x000000010f0f7810 */ /* 0x000fc60007ffe0ff */
[----:B---3--:R-:W-:Y:S02]  /*0460*/  IMAD.WIDE R16, R17, 0x4, R8 ;  /* 0x0000000411107825 */ /* 0x008fe400078e0208 */
[----:B------:R0:W-:Y:S04]  /*0470*/  STG.E desc[UR6][R10.64+0x20], R15 ;  /* 0x0000200f0a007986 */ /* 0x0001e8000c101906 */
[----:B------:R-:W3:Y:S01]  /*0480*/  LDG.E R18, desc[UR6][R16.64+0x24] ;  /* 0x0000240610127981 */ /* 0x000ee2000c1e1900 */
        /* <DEDUP_REMOVED lines=9> */
[----:B---3--:R-:W-:-:S05]  /*0520*/  VIADD R19, R18, 0x4 ;  /* 0x0000000412137836 */ /* 0x008fca0000000000 */
[----:B------:R3:W-:Y:S04]  /*0530*/  STG.E desc[UR6][R16.64+0x24], R19 ;  /* 0x0000241310007986 */ /* 0x0007e8000c101906 */
[----:B------:R3:W-:Y:S04]  /*0540*/  REDG.E.AND.STRONG.GPU desc[UR6][R10.64+0x24], R23 ;  /* 0x000024170a00798e */ /* 0x0007e8000e92e106 */
[----:B0-----:R-:W4:Y:S04]  /*0550*/  LDG.E R15, desc[UR6][R2.64+0x8] ;  /* 0x00000806020f7981 */ /* 0x001f28000c1e1900 */
[----:B------:R-:W5:Y:S01]  /*0560*/  LDG.E R18, desc[UR6][R10.64+0x20] ;  /* 0x000020060a127981 */ /* 0x000f62000c1e1900 */
[----:B------:R-:W-:-:S02]  /*0570*/  SHF.R.S32.HI R14, RZ, 0x1, R14 ;  /* 0x00000001ff0e7819 */ /* 0x000fc4000001140e */
[----:B----4-:R-:W-:-:S04]  /*0580*/  SHF.R.U32.HI R21, RZ, 0x18, R15 ;  /* 0x00000018ff157819 */ /* 0x010fc8000001160f */
[----:B------:R-:W-:Y:S02]  /*0590*/  LOP3.LUT P1, RZ, R21, R14, RZ, 0xc0, !PT ;  /* 0x0000000e15ff7212 */ /* 0x000fe4000782c0ff */
[--C-:B------:R-:W-:Y:S02]  /*05a0*/  SHF.R.U32.HI R21, RZ, 0x10, R15.reuse ;  /* 0x00000010ff157819 */ /* 0x100fe4000001160f */
[----:B------:R-:W-:Y:S02]  /*05b0*/  SHF.R.U32.HI R15, RZ, 0x8, R15 ;  /* 0x00000008ff0f7819 */ /* 0x000fe4000001160f */
[----:B------:R-:W-:Y:S02]  /*05c0*/  LOP3.LUT P0, RZ, R21, 0xff, R14, 0x80, !PT ;  /* 0x000000ff15ff7812 */ /* 0x000fe4000780800e */
[----:B-----5:R-:W-:-:S05]  /*05d0*/  IADD3 R20, PT, PT, R18, 0x4, RZ ;  /* 0x0000000412147810 */ /* 0x020fca0007ffe0ff */
[----:B------:R-:W-:Y:S01]  /*05e0*/  @!P1 IMAD.MOV R20, RZ, RZ, R18 ;  /* 0x000000ffff149224 */ /* 0x000fe200078e0212 */
[----:B------:R-:W-:-:S03]  /*05f0*/  LOP3.LUT P1, RZ, R15, 0xff, R14, 0x80, !PT ;  /* 0x000000ff0fff7812 */ /* 0x000fc6000782800e */
[C---:B------:R-:W-:Y:S02]  /*0600*/  VIADD R15, R20.reuse, 0x2 ;  /* 0x00000002140f7836 */ /* 0x040fe40000000000 */
[----:B------:R-:W-:-:S05]  /*0610*/  @!P0 IADD3 R15, PT, PT, R20, RZ, RZ ;  /* 0x000000ff140f8210 */ /* 0x000fca0007ffe0ff */
[----:B-1----:R-:W-:-:S03]  /*0620*/  VIADD R13, R15, 0x1 ;  /* 0x000000010f0d7836 */ /* 0x002fc60000000000 */
[----:B---3--:R-:W-:-:S07]  /*0630*/  @!P1 IMAD.MOV R13, RZ, RZ, R15 ;  /* 0x000000ffff0d9224 */ /* 0x008fce00078e020f */
.L_x_77:
[----:B------:R-:W-:Y:S05]  /*0640*/  BSYNC.RELIABLE B2 ;  /* 0x0000000000027941 */ /* 0x000fea0003800100 */
.L_x_74:
[----:B------:R-:W-:Y:S01]  /*0650*/  ISETP.NE.AND P0, PT, R14, 0x1, PT ;  /* 0x000000010e00780c */ /* 0x000fe20003f05270 */
[----:B------:R-:W-:-:S04]  /*0660*/  IMAD R11, R13, 0xb, RZ ;  /* 0x0000000b0d0b7824 */ /* 0x000fc800078e02ff */
[----:B---3--:R-:W-:-:S08]  /*0670*/  IMAD.WIDE R10, R11, 0x4, R8 ;  /* 0x000000040b0a7825 */ /* 0x008fd000078e0208 */
[----:B------:R-:W-:Y:S05]  /*0680*/  @P0 BRA `(.L_x_79) ;  /* 0xfffffff800d80947 */ /* 0x000fea000383ffff */
.L_x_73:
[----:B------:R-:W-:Y:S05]  /*0690*/  BSYNC B1 ;  /* 0x0000000000017941 */ /* 0x000fea0003800000 */
.L_x_72:
[----:B0-----:R-:W3:Y:S04]  /*06a0*/  LDG.E R5, desc[UR6][R2.64] ;  /* 0x0000000602057981 */ /* 0x001ee8000c1e1900 */
[----:B---3--:R-:W-:Y:S04]  /*06b0*/  STG.E desc[UR6][R10.64], R5 ;  /* 0x000000050a007986 */ /* 0x008fe8000c101906 */
[----:B------:R0:W-:Y:S04]  /*06c0*/  STG.E desc[UR6][R10.64+0x4], R5 ;  /* 0x000004050a007986 */ /* 0x0001e8000c101906 */
[----:B--2---:R-:W2:Y:S04]  /*06d0*/  LDG.E R7, desc[UR6][R2.64] ;  /* 0x0000000602077981 */ /* 0x004ea8000c1e1900 */
        /* <DEDUP_REMOVED lines=9> */
[----:B0-----:R-:W-:Y:S01]  /*0770*/  IMAD.MOV.U32 R5, RZ, RZ, 0x0 ;  /* 0x00000000ff057424 */ /* 0x001fe200078e00ff */
[----:B--2---:R-:W-:Y:S01]  /*0780*/  IADD3 R17, PT, PT, R4, 0x2, RZ ;  /* 0x0000000204117810 */ /* 0x004fe20007ffe0ff */
[----:B------:R-:W-:-:S04]  /*0790*/  IMAD.MOV.U32 R4, RZ, RZ, R0 ;  /* 0x000000ffff047224 */ /* 0x000fc800078e0000 */
[----:B------:R0:W-:Y:S02]  /*07a0*/  STG.E desc[UR6][R10.64+0x24], R17 ;  /* 0x000024110a007986 */ /* 0x0001e4000c101906 */
[----:B0-----:R-:W-:Y:S05]  /*07b0*/  RET.REL.NODEC R4 `(_Z23cudaBuildTreeFromLeavesPiiS_S_S_S_i) ;  /* 0xfffffff804107950 */ /* 0x001fea0003c3ffff */
.L_x_78:
[----:B--2---:R-:W2:Y:S01]  /*07c0*/  ATOMG.E.ADD.STRONG.GPU PT, R6, desc[UR6][R6.64], R17 ;  /* 0x80000011060679a8 */ /* 0x004ea200081ef106 */
[----:B------:R-:W1:Y:S01]  /*07d0*/  LDC.64 R2, c[0x0][0x3a0] ;  /* 0x0000e800ff027b82 */ /* 0x000e620000000a00 */
[----:B0-----:R-:W-:Y:S01]  /*07e0*/  MOV R4, R0 ;  /* 0x0000000000047202 */ /* 0x001fe20000000f00 */
[----:B--2---:R-:W-:-:S04]  /*07f0*/  IMAD R5, R6, 0x3, RZ ;  /* 0x0000000306057824 */ /* 0x004fc800078e02ff */
[----:B-1----:R-:W-:-:S04]  /*0800*/  IMAD.WIDE R2, R5, 0x4, R2 ;  /* 0x0000000405027825 */ /* 0x002fc800078e0202 */
[----:B------:R-:W-:Y:S01]  /*0810*/  IMAD.MOV.U32 R5, RZ, RZ, 0x0 ;  /* 0x00000000ff057424 */ /* 0x000fe200078e00ff */
[----:B------:R-:W-:Y:S04]  /*0820*/  STG.E desc[UR6][R2.64], R12 ;  /* 0x0000000c02007986 */ /* 0x000fe8000c101906 */
[----:B------:R-:W-:Y:S04]  /*0830*/  STG.E desc[UR6][R2.64+0x4], R13 ;  /* 0x0000040d02007986 */ /* 0x000fe8000c101906 */
[----:B------:R3:W-:Y:S02]  /*0840*/  STG.E desc[UR6][R2.64+0x8], R14 ;  /* 0x0000080e02007986 */ /* 0x0007e4000c101906 */
[----:B---3--:R-:W-:Y:S05]  /*0850*/  RET.REL.NODEC R4 `(_Z23cudaBuildTreeFromLeavesPiiS_S_S_S_i) ;  /* 0xfffffff404e87950 */ /* 0x008fea0003c3ffff */
.L_x_80:
        /* <DEDUP_REMOVED lines=10> */
.L_x_84:


//--------------------- .text._Z21cudaFindLeavesThreadsPiS_S_S_i --------------------------
	.section	.text._Z21cudaFindLeavesThreadsPiS_S_S_i,"ax",@progbits
	.align	128
        .global         _Z21cudaFindLeavesThreadsPiS_S_S_i
        .type           _Z21cudaFindLeavesThreadsPiS_S_S_i,@function
        .size           _Z21cudaFindLeavesThreadsPiS_S_S_i,(.L_x_89 - _Z21cudaFindLeavesThreadsPiS_S_S_i)
        .other          _Z21cudaFindLeavesThreadsPiS_S_S_i,@"STO_CUDA_ENTRY STV_DEFAULT"
_Z21cudaFindLeavesThreadsPiS_S_S_i:
.text._Z21cudaFindLeavesThreadsPiS_S_S_i:
[----:B------:R-:W-:Y:S08]  /*0000*/  LDC R1, c[0x0][0x37c] ;  /* 0x0000df00ff017b82 */ /* 0x000ff00000000800 */
[----:B------:R-:W0:Y:S01]  /*0010*/  LDC R6, c[0x0][0x360] ;  /* 0x0000d800ff067b82 */ /* 0x000e220000000800 */
[----:B------:R-:W1:Y:S01]  /*0020*/  LDCU UR7, c[0x0][0x3a0] ;  /* 0x00007400ff0777ac */ /* 0x000e620008000800 */
[----:B------:R-:W2:Y:S06]  /*0030*/  LDCU.64 UR4, c[0x0][0x358] ;  /* 0x00006b00ff0477ac */ /* 0x000eac0008000a00 */
[----:B------:R-:W3:Y:S01]  /*0040*/  S2UR UR6, SR_CTAID.X ;  /* 0x00000000000679c3 */ /* 0x000ee20000002500 */
[----:B0-----:R-:W0:Y:S01]  /*0050*/  I2F.U32.RP R0, R6 ;  /* 0x0000000600007306 */ /* 0x001e220000209000 */
[----:B------:R-:W-:-:S07]  /*0060*/  ISETP.NE.U32.AND P2, PT, R6, RZ, PT ;  /* 0x000000ff0600720c */ /* 0x000fce0003f45070 */
[----:B0-----:R-:W0:Y:S02]  /*0070*/  MUFU.RCP R0, R0 ;  /* 0x0000000000007308 */ /* 0x001e240000001000 */
[----:B0-----:R-:W-:Y:S02]  /*0080*/  IADD3 R2, PT, PT, R0, 0xffffffe, RZ ;  /* 0x0ffffffe00027810 */ /* 0x001fe40007ffe0ff */
[----:B------:R-:W1:Y:S04]  /*0090*/  S2R R0, SR_TID.X ;  /* 0x0000000000007919 */ /* 0x000e680000002100 */
[----:B------:R0:W4:Y:S02]  /*00a0*/  F2I.FTZ.U32.TRUNC.NTZ R3, R2 ;  /* 0x0000000200037305 */ /* 0x000124000021f000 */
[----:B0-----:R-:W-:-:S02]  /*00b0*/  HFMA2 R2, -RZ, RZ, 0, 0 ;  /* 0x00000000ff027431 */ /* 0x001fc400000001ff */
[----:B----4-:R-:W-:-:S04]  /*00c0*/  IMAD.MOV R5, RZ, RZ, -R3 ;  /* 0x000000ffff057224 */ /* 0x010fc800078e0a03 */
[----:B------:R-:W-:-:S04]  /*00d0*/  IMAD R5, R5, R6, RZ ;  /* 0x0000000605057224 */ /* 0x000fc800078e02ff */
[----:B------:R-:W-:-:S06]  /*00e0*/  IMAD.HI.U32 R3, R3, R5, R2 ;  /* 0x0000000503037227 */ /* 0x000fcc00078e0002 */
[----:B---3--:R-:W-:-:S04]  /*00f0*/  IMAD.HI.U32 R4, R3, UR6, RZ ;  /* 0x0000000603047c27 */ /* 0x008fc8000f8e00ff */
[----:B------:R-:W-:-:S04]  /*0100*/  IMAD.MOV R3, RZ, RZ, -R4 ;  /* 0x000000ffff037224 */ /* 0x000fc800078e0a04 */
[----:B------:R-:W-:-:S05]  /*0110*/  IMAD R3, R6, R3, UR6 ;  /* 0x0000000606037e24 */ /* 0x000fca000f8e0203 */
[----:B------:R-:W-:-:S13]  /*0120*/  ISETP.GE.U32.AND P0, PT, R3, R6, PT ;  /* 0x000000060300720c */ /* 0x000fda0003f06070 */
[----:B------:R-:W-:Y:S01]  /*0130*/  @P0 IADD3 R3, PT, PT, R3, -R6, RZ ;  /* 0x8000000603030210 */ /* 0x000fe20007ffe0ff */
[----:B------:R-:W-:-:S03]  /*0140*/  @P0 VIADD R4, R4, 0x1 ;  /* 0x0000000104040836 */ /* 0x000fc60000000000 */
[----:B------:R-:W-:Y:S02]  /*0150*/  ISETP.GE.U32.AND P1, PT, R3, R6, PT ;  /* 0x000000060300720c */ /* 0x000fe40003f26070 */
[----:B------:R-:W0:Y:S11]  /*0160*/  LDC.64 R2, c[0x0][0x380] ;  /* 0x0000e000ff027b82 */ /* 0x000e360000000a00 */
[----:B------:R-:W-:-:S02]  /*0170*/  @P1 IADD3 R4, PT, PT, R4, 0x1, RZ ;  /* 0x0000000104041810 */ /* 0x000fc40007ffe0ff */
[----:B------:R-:W-:-:S05]  /*0180*/  @!P2 LOP3.LUT R4, RZ, R6, RZ, 0x33, !PT ;  /* 0x00000006ff04a212 */ /* 0x000fca00078e33ff */
[----:B------:R-:W-:-:S04]  /*0190*/  IMAD.MOV R5, RZ, RZ, -R4 ;  /* 0x000000ffff057224 */ /* 0x000fc800078e0a04 */
[----:B------:R-:W-:-:S04]  /*01a0*/  IMAD R5, R6, R5, UR6 ;  /* 0x0000000606057e24 */ /* 0x000fc8000f8e0205 */
[----:B-1----:R-:W-:-:S04]  /*01b0*/  IMAD R7, R0, UR7, R5 ;  /* 0x0000000700077c24 */ /* 0x002fc8000f8e0205 */
[----:B------:R-:W-:-:S04]  /*01c0*/  IMAD R11, R7, UR7, R4 ;  /* 0x00000007070b7c24 */ /* 0x000fc8000f8e0204 */
[----:B0-----:R-:W-:-:S05]  /*01d0*/  IMAD.WIDE R2, R11, 0x4, R2 ;  /* 0x000000040b027825 */ /* 0x001fca00078e0202 */
[----:B--2---:R-:W2:Y:S02]  /*01e0*/  LDG.E R13, desc[UR4][R2.64] ;  /* 0x00000004020d7981 */ /* 0x004ea4000c1e1900 */
[----:B--2---:R-:W-:-:S13]  /*01f0*/  LOP3.LUT P0, RZ, R13, 0xff, RZ, 0xc0, !PT ;  /* 0x000000ff0dff7812 */ /* 0x004fda000780c0ff */
[----:B------:R-:W-:Y:S05]  /*0200*/  @!P0 EXIT ;  /* 0x000000000000894d */ /* 0x000fea0003800000 */
[----:B------:R-:W0:Y:S01]  /*0210*/  S2R R3, SR_LANEID ;  /* 0x0000000000037919 */ /* 0x000e220000000000 */
[----:B------:R-:W-:Y:S01]  /*0220*/  VOTEU.ANY UR6, UPT, PT ;  /* 0x0000000000067886 */ /* 0x000fe200038e0100 */
[----:B------:R-:W1:Y:S01]  /*0230*/  LDC.64 R6, c[0x0][0x398] ;  /* 0x0000e600ff067b82 */ /* 0x000e620000000a00 */
[----:B------:R-:W0:Y:S01]  /*0240*/  FLO.U32 R12, UR6 ;  /* 0x00000006000c7d00 */ /* 0x000e2200080e0000 */
[----:B------:R-:W2:Y:S06]  /*0250*/  S2R R2, SR_LTMASK ;  /* 0x0000000000027919 */ /* 0x000eac0000003900 */
[----:B------:R-:W3:Y:S01]  /*0260*/  LDC.64 R8, c[0x0][0x388] ;  /* 0x0000e200ff087b82 */ /* 0x000ee20000000a00 */
[----:B------:R-:W1:Y:S01]  /*0270*/  POPC R17, UR6 ;  /* 0x0000000600117d09 */ /* 0x000e620008000000 */
[----:B0-----:R-:W-:-:S13]  /*0280*/  ISETP.EQ.U32.AND P0, PT, R12, R3, PT ;  /* 0x000000030c00720c */ /* 0x001fda0003f02070 */
[----:B-1----:R-:W4:Y:S01]  /*0290*/  @P0 ATOMG.E.ADD.STRONG.GPU PT, R7, desc[UR4][R6.64], R17 ;  /* 0x80000011060709a8 */ /* 0x002f2200081ef104 */
[----:B--2---:R-:W-:Y:S01]  /*02a0*/  LOP3.LUT R14, R2, UR6, RZ, 0xc0, !PT ;  /* 0x00000006020e7c12 */ /* 0x004fe2000f8ec0ff */
[----:B---3--:R-:W-:Y:S01]  /*02b0*/  IMAD.WIDE R8, R11, 0x4, R8 ;  /* 0x000000040b087825 */ /* 0x008fe200078e0208 */
[----:B------:R-:W0:Y:S02]  /*02c0*/  LDC.64 R2, c[0x0][0x390] ;  /* 0x0000e400ff027b82 */ /* 0x000e240000000a00 */
[----:B------:R-:W1:Y:S01]  /*02d0*/  POPC R15, R14 ;  /* 0x0000000e000f7309 */ /* 0x000e620000000000 */
[----:B----4-:R-:W1:Y:S02]  /*02e0*/  SHFL.IDX PT, R10, R7, R12, 0x1f ;  /* 0x00001f0c070a7589 */ /* 0x010e6400000e0000 */
[----:B-1----:R-:W-:-:S05]  /*02f0*/  IADD3 R10, PT, PT, R10, R15, RZ ;  /* 0x0000000f0a0a7210 */ /* 0x002fca0007ffe0ff */
[----:B------:R-:W-:-:S04]  /*0300*/  IMAD R15, R10, 0x3, RZ ;  /* 0x000000030a0f7824 */ /* 0x000fc800078e02ff */
[----:B0-----:R-:W-:-:S05]  /*0310*/  IMAD.WIDE R2, R15, 0x4, R2 ;  /* 0x000000040f027825 */ /* 0x001fca00078e0202 */
[----:B------:R-:W-:Y:S04]  /*0320*/  STG.E desc[UR4][R2.64], R13 ;  /* 0x0000000d02007986 */ /* 0x000fe8000c101904 */
[----:B------:R-:W2:Y:S01]  /*0330*/  LDG.E R9, desc[UR4][R8.64] ;  /* 0x0000000408097981 */ /* 0x000ea2000c1e1900 */
[----:B------:R-:W-:Y:S01]  /*0340*/  SHF.L.U32 R5, R5, 0x10, RZ ;  /* 0x0000001005057819 */ /* 0x000fe200000006ff */
[----:B------:R-:W-:-:S03]  /*0350*/  IMAD.SHL.U32 R4, R4, 0x100, RZ ;  /* 0x0000010004047824 */ /* 0x000fc600078e00ff */
[----:B------:R-:W-:Y:S02]  /*0360*/  LOP3.LUT R5, R5, 0xff0000, RZ, 0xc0, !PT ;  /* 0x00ff000005057812 */ /* 0x000fe400078ec0ff */
[----:B------:R-:W-:Y:S02]  /*0370*/  LOP3.LUT R4, R4, 0xff00, RZ, 0xc0, !PT ;  /* 0x0000ff0004047812 */ /* 0x000fe400078ec0ff */
[----:B------:R-:W-:-:S04]  /*0380*/  LEA R5, R0, R5, 0x18 ;  /* 0x0000000500057211 */ /* 0x000fc800078ec0ff */
[----:B------:R-:W-:-:S05]  /*0390*/  IADD3 R5, PT, PT, R5, R4, RZ ;  /* 0x0000000405057210 */ /* 0x000fca0007ffe0ff */
[----:B------:R-:W-:Y:S04]  /*03a0*/  STG.E desc[UR4][R2.64+0x8], R5 ;  /* 0x0000080502007986 */ /* 0x000fe8000c101904 */
[----:B--2---:R-:W-:Y:S01]  /*03b0*/  STG.E desc[UR4][R2.64+0x4], R9 ;  /* 0x0000040902007986 */ /* 0x004fe2000c101904 */
[----:B------:R-:W-:Y:S05]  /*03c0*/  EXIT ;  /* 0x000000000000794d */ /* 0x000fea0003800000 */
.L_x_81:
        /* <DEDUP_REMOVED lines=11> */
.L_x_89:


//--------------------- .nv.shared.reserved.0     --------------------------
	.section	.nv.shared.reserved.0,"aw",@nobits
	.weak		__nv_reservedSMEM_offset_0_alias
	.size		__nv_reservedSMEM_offset_0_alias, 0, 64
	.other		__nv_reservedSMEM_offset_0_alias,@"STO_CUDA_RESERVED_SHARED STV_DEFAULT"
__nv_reservedSMEM_offset_0_alias:
	.zero		0
	.zero		64


//--------------------- .nv.constant0._Z26cudaCombineFromQueueThreadPiiiS_S_ --------------------------
	.section	.nv.constant0._Z26cudaCombineFromQueueThreadPiiiS_S_,"a",@progbits
	.sectionflags	@""
	.align	4
.nv.constant0._Z26cudaCombineFromQueueThreadPiiiS_S_:
	.zero		928


//--------------------- .nv.constant0._Z27cudaCombineFromLeavesThreadPiS_iS_S_ --------------------------
	.section	.nv.constant0._Z27cudaCombineFromLeavesThreadPiS_iS_S_,"a",@progbits
	.sectionflags	@""
	.align	4
.nv.constant0._Z27cudaCombineFromLeavesThreadPiS_iS_S_:
	.zero		936


//--------------------- .nv.constant0._Z22cudaBuildTreeFromQueuePiiS_S_S_S_iii --------------------------
	.section	.nv.constant0._Z22cudaBuildTreeFromQueuePiiS_S_S_S_iii,"a",@progbits
	.sectionflags	@""
	.align	4
.nv.constant0._Z22cudaBuildTreeFromQueuePiiS_S_S_S_iii:
	.zero		956


//--------------------- .nv.constant0._Z23cudaBuildTreeFromLeavesPiiS_S_S_S_i --------------------------
	.section	.nv.constant0._Z23cudaBuildTreeFromLeavesPiiS_S_S_S_i,"a",@progbits
	.sectionflags	@""
	.align	4
.nv.constant0._Z23cudaBuildTreeFromLeavesPiiS_S_S_S_i:
	.zero		948


//--------------------- .nv.constant0._Z21cudaFindLeavesThreadsPiS_S_S_i --------------------------
	.section	.nv.constant0._Z21cudaFindLeavesThreadsPiS_S_S_i,"a",@progbits
	.sectionflags	@""
	.align	4
.nv.constant0._Z21cudaFindLeavesThreadsPiS_S_S_i:
	.zero		932


//--------------------- SYMBOLS --------------------------

	.type		.nv.reservedSmem.offset0,@object
	.size		.nv.reservedSmem.offset0,0x4
